//
// Generated by NVIDIA NVVM Compiler
//
// Compiler Build ID: CL-36424714
// Cuda compilation tools, release 13.0, V13.0.88
// Based on NVVM 20.0.0
//

.version 9.0
.target sm_100
.address_size 64

	// .globl	compute_distance_matrix
.extern .shared .align 16 .b8 sdata[];
.extern .shared .align 16 .b8 shared_mem[];
.global .align 4 .b8 __cudart_i2opi_f[24] = {65, 144, 67, 60, 153, 149, 98, 219, 192, 221, 52, 245, 209, 87, 39, 252, 41, 21, 68, 78, 110, 131, 249, 162};

.visible .entry compute_distance_matrix(
	.param .u64 .ptr .align 1 compute_distance_matrix_param_0,
	.param .u64 .ptr .align 1 compute_distance_matrix_param_1,
	.param .u64 .ptr .align 1 compute_distance_matrix_param_2,
	.param .u32 compute_distance_matrix_param_3
)
{
	.local .align 4 .b8 	__local_depot0[28];
	.reg .b64 	%SP;
	.reg .b64 	%SPL;
	.reg .pred 	%p<16>;
	.reg .b32 	%r<52>;
	.reg .b32 	%f<63>;
	.reg .b64 	%rd<34>;
	.reg .b64 	%fd<3>;

	mov.u64 	%SPL, __local_depot0;
	ld.param.u64 	%rd10, [compute_distance_matrix_param_0];
	ld.param.u64 	%rd11, [compute_distance_matrix_param_1];
	ld.param.u64 	%rd12, [compute_distance_matrix_param_2];
	ld.param.u32 	%r16, [compute_distance_matrix_param_3];
	cvta.to.global.u64 	%rd1, %rd12;
	add.u64 	%rd2, %SPL, 0;
	mov.u32 	%r17, %ctaid.x;
	mov.u32 	%r18, %ntid.x;
	mov.u32 	%r19, %tid.x;
	mad.lo.s32 	%r1, %r17, %r18, %r19;
	mul.lo.s32 	%r20, %r16, %r16;
	setp.ge.s32 	%p1, %r1, %r20;
	@%p1 bra 	$L__BB0_12;
	cvta.to.global.u64 	%rd14, %rd10;
	cvta.to.global.u64 	%rd15, %rd11;
	mul.wide.s32 	%rd16, %r1, 4;
	add.s64 	%rd17, %rd14, %rd16;
	ld.global.f32 	%f9, [%rd17];
	add.s64 	%rd18, %rd15, %rd16;
	ld.global.f32 	%f10, [%rd18];
	mul.f32 	%f11, %f10, %f10;
	fma.rn.f32 	%f1, %f9, %f9, %f11;
	abs.f32 	%f12, %f9;
	abs.f32 	%f13, %f10;
	setp.gt.f32 	%p2, %f13, %f12;
	selp.f32 	%f14, %f13, %f12, %p2;
	selp.f32 	%f15, %f12, %f13, %p2;
	div.rn.f32 	%f16, %f15, %f14;
	mul.f32 	%f17, %f16, %f16;
	fma.rn.f32 	%f18, %f17, 0f3B33710B, 0fBC807748;
	fma.rn.f32 	%f19, %f18, %f17, 0f3D2CDAB2;
	fma.rn.f32 	%f20, %f19, %f17, 0fBD992D10;
	fma.rn.f32 	%f21, %f20, %f17, 0f3DD9EA6C;
	fma.rn.f32 	%f22, %f21, %f17, 0fBE117CB1;
	fma.rn.f32 	%f23, %f22, %f17, 0f3E4CBCE0;
	fma.rn.f32 	%f24, %f23, %f17, 0fBEAAAA7D;
	mul.f32 	%f25, %f17, %f24;
	fma.rn.f32 	%f26, %f25, %f16, %f16;
	neg.f32 	%f27, %f26;
	fma.rn.f32 	%f28, 0f3F6EE581, 0f3FD774EB, %f27;
	selp.f32 	%f29, %f28, %f26, %p2;
	selp.f32 	%f30, 0f3F6EE581, 0f3FEEE581, %p2;
	selp.f32 	%f31, %f26, %f27, %p2;
	mov.b32 	%r21, %f9;
	fma.rn.f32 	%f32, %f30, 0f3FD774EB, %f31;
	setp.lt.s32 	%p3, %r21, 0;
	selp.f32 	%f33, %f32, %f29, %p3;
	add.f32 	%f34, %f12, %f13;
	setp.eq.f32 	%p4, %f14, 0f00000000;
	selp.f32 	%f35, 0f40490FDB, 0f00000000, %p3;
	setp.eq.f32 	%p5, %f12, %f13;
	selp.f32 	%f36, 0f4016CBE4, 0f3F490FDB, %p3;
	selp.f32 	%f37, %f36, %f33, %p5;
	selp.f32 	%f38, %f35, %f37, %p4;
	abs.f32 	%f39, %f34;
	setp.nan.f32 	%p6, %f39, %f39;
	copysign.f32 	%f40, %f10, %f38;
	selp.f32 	%f2, %f34, %f40, %p6;
	mul.f32 	%f41, %f2, 0f3F22F983;
	cvt.rni.s32.f32 	%r51, %f41;
	cvt.rn.f32.s32 	%f42, %r51;
	fma.rn.f32 	%f43, %f42, 0fBFC90FDA, %f2;
	fma.rn.f32 	%f44, %f42, 0fB3A22168, %f43;
	fma.rn.f32 	%f62, %f42, 0fA7C234C5, %f44;
	abs.f32 	%f4, %f2;
	setp.ltu.f32 	%p7, %f4, 0f47CE4780;
	@%p7 bra 	$L__BB0_9;
	setp.neu.f32 	%p8, %f4, 0f7F800000;
	@%p8 bra 	$L__BB0_4;
	mov.f32 	%f47, 0f00000000;
	mul.rn.f32 	%f62, %f2, %f47;
	mov.b32 	%r51, 0;
	bra.uni 	$L__BB0_9;
$L__BB0_4:
	mov.b32 	%r3, %f2;
	shl.b32 	%r23, %r3, 8;
	or.b32  	%r4, %r23, -2147483648;
	mov.b64 	%rd33, 0;
	mov.b32 	%r48, 0;
	mov.u64 	%rd31, __cudart_i2opi_f;
	mov.u64 	%rd32, %rd2;
$L__BB0_5:
	.pragma "nounroll";
	ld.global.nc.u32 	%r24, [%rd31];
	mad.wide.u32 	%rd21, %r24, %r4, %rd33;
	shr.u64 	%rd33, %rd21, 32;
	st.local.u32 	[%rd32], %rd21;
	add.s32 	%r48, %r48, 1;
	add.s64 	%rd32, %rd32, 4;
	add.s64 	%rd31, %rd31, 4;
	setp.ne.s32 	%p9, %r48, 6;
	@%p9 bra 	$L__BB0_5;
	shr.u32 	%r25, %r3, 23;
	st.local.u32 	[%rd2+24], %rd33;
	and.b32  	%r7, %r25, 31;
	and.b32  	%r26, %r25, 224;
	add.s32 	%r27, %r26, -128;
	shr.u32 	%r28, %r27, 5;
	mul.wide.u32 	%rd22, %r28, 4;
	sub.s64 	%rd9, %rd2, %rd22;
	ld.local.u32 	%r49, [%rd9+24];
	ld.local.u32 	%r50, [%rd9+20];
	setp.eq.s32 	%p10, %r7, 0;
	@%p10 bra 	$L__BB0_8;
	shf.l.wrap.b32 	%r49, %r50, %r49, %r7;
	ld.local.u32 	%r29, [%rd9+16];
	shf.l.wrap.b32 	%r50, %r29, %r50, %r7;
$L__BB0_8:
	shr.u32 	%r30, %r49, 30;
	shf.l.wrap.b32 	%r31, %r50, %r49, 2;
	shl.b32 	%r32, %r50, 2;
	shr.u32 	%r33, %r31, 31;
	add.s32 	%r34, %r33, %r30;
	neg.s32 	%r35, %r34;
	setp.lt.s32 	%p11, %r3, 0;
	selp.b32 	%r51, %r35, %r34, %p11;
	xor.b32  	%r36, %r31, %r3;
	shr.s32 	%r37, %r31, 31;
	xor.b32  	%r38, %r37, %r31;
	xor.b32  	%r39, %r37, %r32;
	cvt.u64.u32 	%rd23, %r38;
	shl.b64 	%rd24, %rd23, 32;
	cvt.u64.u32 	%rd25, %r39;
	or.b64  	%rd26, %rd24, %rd25;
	cvt.rn.f64.s64 	%fd1, %rd26;
	mul.f64 	%fd2, %fd1, 0d3BF921FB54442D19;
	cvt.rn.f32.f64 	%f45, %fd2;
	neg.f32 	%f46, %f45;
	setp.lt.s32 	%p12, %r36, 0;
	selp.f32 	%f62, %f46, %f45, %p12;
$L__BB0_9:
	add.s32 	%r41, %r51, 1;
	mul.rn.f32 	%f48, %f62, %f62;
	and.b32  	%r42, %r51, 1;
	setp.eq.b32 	%p13, %r42, 1;
	selp.f32 	%f49, %f62, 0f3F800000, %p13;
	fma.rn.f32 	%f50, %f48, %f49, 0f00000000;
	fma.rn.f32 	%f51, %f48, 0f37CBAC00, 0fBAB607ED;
	selp.f32 	%f52, 0fB94D4153, %f51, %p13;
	selp.f32 	%f53, 0f3C0885E4, 0f3D2AAABB, %p13;
	fma.rn.f32 	%f54, %f52, %f48, %f53;
	selp.f32 	%f55, 0fBE2AAAA8, 0fBEFFFFFF, %p13;
	fma.rn.f32 	%f56, %f54, %f48, %f55;
	fma.rn.f32 	%f57, %f56, %f50, %f49;
	and.b32  	%r43, %r41, 2;
	setp.eq.s32 	%p14, %r43, 0;
	mov.f32 	%f58, 0f00000000;
	sub.f32 	%f59, %f58, %f57;
	selp.f32 	%f8, %f57, %f59, %p14;
	div.s32 	%r44, %r1, %r16;
	mul.lo.s32 	%r45, %r44, %r16;
	sub.s32 	%r46, %r1, %r45;
	setp.ne.s32 	%p15, %r44, %r46;
	@%p15 bra 	$L__BB0_11;
	add.s64 	%rd30, %rd1, %rd16;
	mov.b32 	%r47, 1343554297;
	st.global.u32 	[%rd30], %r47;
	bra.uni 	$L__BB0_12;
$L__BB0_11:
	fma.rn.f32 	%f60, %f8, 0f3F000000, 0f3F800000;
	mul.f32 	%f61, %f1, %f60;
	add.s64 	%rd28, %rd1, %rd16;
	st.global.f32 	[%rd28], %f61;
$L__BB0_12:
	ret;

}
	// .globl	find_max_distance
.visible .entry find_max_distance(
	.param .u64 .ptr .align 1 find_max_distance_param_0,
	.param .u64 .ptr .align 1 find_max_distance_param_1,
	.param .u32 find_max_distance_param_2
)
{
	.reg .pred 	%p<6>;
	.reg .b32 	%r<15>;
	.reg .b32 	%f<9>;
	.reg .b64 	%rd<9>;

	ld.param.u64 	%rd1, [find_max_distance_param_0];
	ld.param.u64 	%rd2, [find_max_distance_param_1];
	ld.param.u32 	%r8, [find_max_distance_param_2];
	mov.u32 	%r1, %tid.x;
	mov.u32 	%r2, %ctaid.x;
	mov.u32 	%r14, %ntid.x;
	mad.lo.s32 	%r4, %r2, %r14, %r1;
	mul.lo.s32 	%r9, %r8, %r8;
	setp.ge.s32 	%p1, %r4, %r9;
	mov.f32 	%f8, 0f00000000;
	@%p1 bra 	$L__BB1_2;
	cvta.to.global.u64 	%rd3, %rd1;
	mul.wide.s32 	%rd4, %r4, 4;
	add.s64 	%rd5, %rd3, %rd4;
	ld.global.f32 	%f8, [%rd5];
$L__BB1_2:
	shl.b32 	%r10, %r1, 2;
	mov.u32 	%r11, sdata;
	add.s32 	%r5, %r11, %r10;
	st.shared.f32 	[%r5], %f8;
	bar.sync 	0;
	setp.lt.u32 	%p2, %r14, 2;
	@%p2 bra 	$L__BB1_6;
$L__BB1_3:
	shr.u32 	%r7, %r14, 1;
	setp.ge.u32 	%p3, %r1, %r7;
	@%p3 bra 	$L__BB1_5;
	ld.shared.f32 	%f4, [%r5];
	shl.b32 	%r12, %r7, 2;
	add.s32 	%r13, %r5, %r12;
	ld.shared.f32 	%f5, [%r13];
	max.f32 	%f6, %f4, %f5;
	st.shared.f32 	[%r5], %f6;
$L__BB1_5:
	bar.sync 	0;
	setp.gt.u32 	%p4, %r14, 3;
	mov.u32 	%r14, %r7;
	@%p4 bra 	$L__BB1_3;
$L__BB1_6:
	setp.ne.s32 	%p5, %r1, 0;
	@%p5 bra 	$L__BB1_8;
	ld.shared.f32 	%f7, [sdata];
	cvta.to.global.u64 	%rd6, %rd2;
	mul.wide.u32 	%rd7, %r2, 4;
	add.s64 	%rd8, %rd6, %rd7;
	st.global.f32 	[%rd8], %f7;
$L__BB1_8:
	ret;

}
	// .globl	normalize_distances
.visible .entry normalize_distances(
	.param .u64 .ptr .align 1 normalize_distances_param_0,
	.param .f32 normalize_distances_param_1,
	.param .u32 normalize_distances_param_2
)
{
	.reg .pred 	%p<5>;
	.reg .b32 	%r<10>;
	.reg .b32 	%f<4>;
	.reg .b64 	%rd<5>;

	ld.param.u64 	%rd1, [normalize_distances_param_0];
	ld.param.f32 	%f1, [normalize_distances_param_1];
	ld.param.u32 	%r2, [normalize_distances_param_2];
	mov.u32 	%r3, %ctaid.x;
	mov.u32 	%r4, %ntid.x;
	mov.u32 	%r5, %tid.x;
	mad.lo.s32 	%r1, %r3, %r4, %r5;
	mul.lo.s32 	%r6, %r2, %r2;
	setp.ge.s32 	%p1, %r1, %r6;
	@%p1 bra 	$L__BB2_3;
	div.s32 	%r7, %r1, %r2;
	mul.lo.s32 	%r8, %r7, %r2;
	sub.s32 	%r9, %r1, %r8;
	setp.eq.s32 	%p2, %r7, %r9;
	setp.leu.f32 	%p3, %f1, 0f358637BD;
	or.pred  	%p4, %p3, %p2;
	@%p4 bra 	$L__BB2_3;
	cvta.to.global.u64 	%rd2, %rd1;
	mul.wide.s32 	%rd3, %r1, 4;
	add.s64 	%rd4, %rd2, %rd3;
	ld.global.f32 	%f2, [%rd4];
	div.rn.f32 	%f3, %f2, %f1;
	st.global.f32 	[%rd4], %f3;
$L__BB2_3:
	ret;

}
	// .globl	evaluate_2opt_swaps
.visible .entry evaluate_2opt_swaps(
	.param .u64 .ptr .align 1 evaluate_2opt_swaps_param_0,
	.param .u64 .ptr .align 1 evaluate_2opt_swaps_param_1,
	.param .u64 .ptr .align 1 evaluate_2opt_swaps_param_2,
	.param .u64 .ptr .align 1 evaluate_2opt_swaps_param_3,
	.param .u32 evaluate_2opt_swaps_param_4
)
{
	.reg .pred 	%p<10>;
	.reg .b32 	%r<42>;
	.reg .b32 	%f<8>;
	.reg .b64 	%rd<29>;

	ld.param.u64 	%rd2, [evaluate_2opt_swaps_param_0];
	ld.param.u64 	%rd3, [evaluate_2opt_swaps_param_1];
	ld.param.u64 	%rd5, [evaluate_2opt_swaps_param_2];
	ld.param.u64 	%rd4, [evaluate_2opt_swaps_param_3];
	ld.param.u32 	%r12, [evaluate_2opt_swaps_param_4];
	cvta.to.global.u64 	%rd1, %rd5;
	mov.u32 	%r13, %ctaid.x;
	mov.u32 	%r14, %ntid.x;
	mov.u32 	%r15, %tid.x;
	mad.lo.s32 	%r1, %r13, %r14, %r15;
	add.s32 	%r16, %r12, -3;
	mul.lo.s32 	%r17, %r16, %r12;
	shr.u32 	%r18, %r17, 31;
	add.s32 	%r19, %r17, %r18;
	shr.s32 	%r20, %r19, 1;
	setp.ge.s32 	%p1, %r1, %r20;
	@%p1 bra 	$L__BB3_8;
	add.s32 	%r2, %r12, -2;
	setp.lt.s32 	%p2, %r12, 3;
	mov.b32 	%r41, 0;
	mov.u32 	%r40, %r1;
	@%p2 bra 	$L__BB3_5;
	mov.b32 	%r38, 0;
	mov.u32 	%r40, %r1;
$L__BB3_3:
	sub.s32 	%r23, %r12, %r38;
	add.s32 	%r5, %r23, -3;
	setp.lt.s32 	%p3, %r40, %r5;
	mov.u32 	%r41, %r38;
	@%p3 bra 	$L__BB3_5;
	sub.s32 	%r40, %r40, %r5;
	add.s32 	%r38, %r38, 1;
	setp.ne.s32 	%p4, %r38, %r2;
	mov.b32 	%r41, 0;
	@%p4 bra 	$L__BB3_3;
$L__BB3_5:
	add.s32 	%r10, %r41, %r40;
	add.s32 	%r11, %r10, 2;
	setp.lt.s32 	%p5, %r41, %r2;
	setp.lt.s32 	%p6, %r11, %r12;
	and.pred  	%p7, %p5, %p6;
	setp.gt.s32 	%p8, %r40, -1;
	and.pred  	%p9, %p7, %p8;
	@%p9 bra 	$L__BB3_7;
	mul.wide.s32 	%rd27, %r1, 4;
	add.s64 	%rd28, %rd1, %rd27;
	mov.b32 	%r37, 1343554297;
	st.global.u32 	[%rd28], %r37;
	bra.uni 	$L__BB3_8;
$L__BB3_7:
	cvta.to.global.u64 	%rd6, %rd2;
	cvta.to.global.u64 	%rd7, %rd3;
	mul.wide.u32 	%rd8, %r41, 4;
	add.s64 	%rd9, %rd7, %rd8;
	ld.global.u32 	%r25, [%rd9];
	ld.global.u32 	%r26, [%rd9+4];
	mul.wide.u32 	%rd10, %r11, 4;
	add.s64 	%rd11, %rd7, %rd10;
	ld.global.u32 	%r27, [%rd11];
	add.s32 	%r28, %r10, 3;
	rem.s32 	%r29, %r28, %r12;
	mul.wide.u32 	%rd12, %r29, 4;
	add.s64 	%rd13, %rd7, %rd12;
	ld.global.u32 	%r30, [%rd13];
	mul.lo.s32 	%r31, %r25, %r12;
	add.s32 	%r32, %r31, %r26;
	mul.wide.s32 	%rd14, %r32, 4;
	add.s64 	%rd15, %rd6, %rd14;
	ld.global.f32 	%f1, [%rd15];
	mad.lo.s32 	%r33, %r27, %r12, %r30;
	mul.wide.s32 	%rd16, %r33, 4;
	add.s64 	%rd17, %rd6, %rd16;
	ld.global.f32 	%f2, [%rd17];
	add.f32 	%f3, %f1, %f2;
	add.s32 	%r34, %r27, %r31;
	mul.wide.s32 	%rd18, %r34, 4;
	add.s64 	%rd19, %rd6, %rd18;
	ld.global.f32 	%f4, [%rd19];
	mad.lo.s32 	%r35, %r26, %r12, %r30;
	mul.wide.s32 	%rd20, %r35, 4;
	add.s64 	%rd21, %rd6, %rd20;
	ld.global.f32 	%f5, [%rd21];
	add.f32 	%f6, %f4, %f5;
	sub.f32 	%f7, %f6, %f3;
	mul.wide.s32 	%rd22, %r1, 4;
	add.s64 	%rd23, %rd1, %rd22;
	st.global.f32 	[%rd23], %f7;
	shl.b32 	%r36, %r1, 1;
	cvta.to.global.u64 	%rd24, %rd4;
	mul.wide.s32 	%rd25, %r36, 4;
	add.s64 	%rd26, %rd24, %rd25;
	st.global.u32 	[%rd26], %r41;
	st.global.u32 	[%rd26+4], %r11;
$L__BB3_8:
	ret;

}
	// .globl	find_min_delta
.visible .entry find_min_delta(
	.param .u64 .ptr .align 1 find_min_delta_param_0,
	.param .u64 .ptr .align 1 find_min_delta_param_1,
	.param .u64 .ptr .align 1 find_min_delta_param_2,
	.param .u32 find_min_delta_param_3
)
{
	.reg .pred 	%p<7>;
	.reg .b32 	%r<23>;
	.reg .b32 	%f<8>;
	.reg .b64 	%rd<12>;

	ld.param.u64 	%rd1, [find_min_delta_param_0];
	ld.param.u64 	%rd2, [find_min_delta_param_1];
	ld.param.u64 	%rd3, [find_min_delta_param_2];
	ld.param.u32 	%r13, [find_min_delta_param_3];
	mov.u32 	%r22, %ntid.x;
	mov.u32 	%r2, %tid.x;
	mov.u32 	%r3, %ctaid.x;
	mad.lo.s32 	%r4, %r3, %r22, %r2;
	setp.ge.s32 	%p1, %r4, %r13;
	mov.f32 	%f7, 0f501502F9;
	mov.b32 	%r21, -1;
	@%p1 bra 	$L__BB4_2;
	cvta.to.global.u64 	%rd4, %rd1;
	mul.wide.s32 	%rd5, %r4, 4;
	add.s64 	%rd6, %rd4, %rd5;
	ld.global.f32 	%f7, [%rd6];
	mov.u32 	%r21, %r4;
$L__BB4_2:
	shl.b32 	%r14, %r22, 2;
	mov.u32 	%r15, shared_mem;
	add.s32 	%r6, %r15, %r14;
	shl.b32 	%r16, %r2, 2;
	add.s32 	%r7, %r15, %r16;
	st.shared.f32 	[%r7], %f7;
	add.s32 	%r8, %r6, %r16;
	st.shared.u32 	[%r8], %r21;
	bar.sync 	0;
	setp.lt.u32 	%p2, %r22, 2;
	@%p2 bra 	$L__BB4_7;
$L__BB4_3:
	mov.u32 	%r9, %r22;
	shr.u32 	%r22, %r9, 1;
	setp.ge.u32 	%p3, %r2, %r22;
	@%p3 bra 	$L__BB4_6;
	shl.b32 	%r11, %r22, 2;
	add.s32 	%r17, %r7, %r11;
	ld.shared.f32 	%f3, [%r17];
	ld.shared.f32 	%f5, [%r7];
	setp.geu.f32 	%p4, %f3, %f5;
	@%p4 bra 	$L__BB4_6;
	st.shared.f32 	[%r7], %f3;
	add.s32 	%r18, %r8, %r11;
	ld.shared.u32 	%r19, [%r18];
	st.shared.u32 	[%r8], %r19;
$L__BB4_6:
	bar.sync 	0;
	setp.gt.u32 	%p5, %r9, 3;
	@%p5 bra 	$L__BB4_3;
$L__BB4_7:
	setp.ne.s32 	%p6, %r2, 0;
	@%p6 bra 	$L__BB4_9;
	ld.shared.f32 	%f6, [shared_mem];
	cvta.to.global.u64 	%rd7, %rd2;
	mul.wide.u32 	%rd8, %r3, 4;
	add.s64 	%rd9, %rd7, %rd8;
	st.global.f32 	[%rd9], %f6;
	ld.shared.u32 	%r20, [%r6];
	cvta.to.global.u64 	%rd10, %rd3;
	add.s64 	%rd11, %rd10, %rd8;
	st.global.u32 	[%rd11], %r20;
$L__BB4_9:
	ret;

}
	// .globl	simulated_annealing_step
.visible .entry simulated_annealing_step(
	.param .u64 .ptr .align 1 simulated_annealing_step_param_0,
	.param .u64 .ptr .align 1 simulated_annealing_step_param_1,
	.param .u64 .ptr .align 1 simulated_annealing_step_param_2,
	.param .f32 simulated_annealing_step_param_3,
	.param .u32 simulated_annealing_step_param_4,
	.param .u32 simulated_annealing_step_param_5,
	.param .u32 simulated_annealing_step_param_6
)
{
	.reg .pred 	%p<5>;
	.reg .b32 	%r<164>;
	.reg .b32 	%f<27>;
	.reg .b64 	%rd<23>;

	ld.param.u64 	%rd3, [simulated_annealing_step_param_0];
	ld.param.u64 	%rd4, [simulated_annealing_step_param_1];
	ld.param.u64 	%rd5, [simulated_annealing_step_param_2];
	ld.param.f32 	%f2, [simulated_annealing_step_param_3];
	ld.param.u32 	%r5, [simulated_annealing_step_param_4];
	ld.param.u32 	%r6, [simulated_annealing_step_param_5];
	ld.param.u32 	%r7, [simulated_annealing_step_param_6];
	cvta.to.global.u64 	%rd1, %rd5;
	mov.u32 	%r8, %ctaid.x;
	mov.u32 	%r9, %ntid.x;
	mov.u32 	%r10, %tid.x;
	mad.lo.s32 	%r1, %r8, %r9, %r10;
	setp.ge.s32 	%p1, %r1, %r7;
	@%p1 bra 	$L__BB5_6;
	add.s32 	%r2, %r7, -1;
	rem.u32 	%r11, %r6, %r2;
	add.s32 	%r12, %r1, %r11;
	add.s32 	%r13, %r12, 1;
	rem.u32 	%r3, %r13, %r7;
	setp.ge.s32 	%p2, %r1, %r3;
	@%p2 bra 	$L__BB5_6;
	cvta.to.global.u64 	%rd6, %rd3;
	cvta.to.global.u64 	%rd7, %rd4;
	add.s32 	%r14, %r2, %r1;
	rem.s32 	%r15, %r14, %r7;
	add.s32 	%r16, %r3, 1;
	rem.s32 	%r17, %r16, %r7;
	mul.wide.s32 	%rd8, %r15, 4;
	add.s64 	%rd9, %rd7, %rd8;
	ld.global.u32 	%r18, [%rd9];
	mul.lo.s32 	%r19, %r18, %r7;
	mul.wide.s32 	%rd10, %r1, 4;
	add.s64 	%rd2, %rd7, %rd10;
	ld.global.u32 	%r20, [%rd2];
	add.s32 	%r21, %r19, %r20;
	mul.wide.s32 	%rd11, %r21, 4;
	add.s64 	%rd12, %rd6, %rd11;
	ld.global.f32 	%f3, [%rd12];
	mul.wide.s32 	%rd13, %r3, 4;
	add.s64 	%rd14, %rd7, %rd13;
	ld.global.u32 	%r4, [%rd14];
	mul.wide.s32 	%rd15, %r17, 4;
	add.s64 	%rd16, %rd7, %rd15;
	ld.global.u32 	%r22, [%rd16];
	mad.lo.s32 	%r23, %r4, %r7, %r22;
	mul.wide.s32 	%rd17, %r23, 4;
	add.s64 	%rd18, %rd6, %rd17;
	ld.global.f32 	%f4, [%rd18];
	add.f32 	%f5, %f3, %f4;
	add.s32 	%r24, %r19, %r4;
	mul.wide.s32 	%rd19, %r24, 4;
	add.s64 	%rd20, %rd6, %rd19;
	ld.global.f32 	%f6, [%rd20];
	mad.lo.s32 	%r25, %r20, %r7, %r22;
	mul.wide.s32 	%rd21, %r25, 4;
	add.s64 	%rd22, %rd6, %rd21;
	ld.global.f32 	%f7, [%rd22];
	add.f32 	%f8, %f6, %f7;
	sub.f32 	%f1, %f8, %f5;
	setp.geu.f32 	%p3, %f1, 0f00000000;
	@%p3 bra 	$L__BB5_4;
	atom.global.exch.b32 	%r163, [%rd2], %r4;
	atom.global.add.f32 	%f26, [%rd1], %f1;
	bra.uni 	$L__BB5_6;
$L__BB5_4:
	add.s32 	%r26, %r5, %r6;
	xor.b32  	%r27, %r26, 1797285236;
	shf.l.wrap.b32 	%r28, %r27, %r27, 16;
	add.s32 	%r29, %r28, %r1;
	xor.b32  	%r30, %r29, %r6;
	shf.l.wrap.b32 	%r31, %r30, %r30, 12;
	add.s32 	%r32, %r31, %r26;
	add.s32 	%r33, %r6, %r1;
	xor.b32  	%r34, %r32, %r33;
	shf.l.wrap.b32 	%r35, %r34, %r34, 16;
	add.s32 	%r36, %r35, 1797285236;
	xor.b32  	%r37, %r36, %r1;
	shf.l.wrap.b32 	%r38, %r37, %r37, 12;
	add.s32 	%r39, %r38, %r33;
	add.s32 	%r40, %r32, %r39;
	xor.b32  	%r41, %r40, 1797285236;
	shf.l.wrap.b32 	%r42, %r41, %r41, 16;
	add.s32 	%r43, %r42, %r1;
	xor.b32  	%r44, %r43, %r39;
	shf.l.wrap.b32 	%r45, %r44, %r44, 12;
	add.s32 	%r46, %r45, %r40;
	add.s32 	%r47, %r39, %r1;
	xor.b32  	%r48, %r46, %r47;
	shf.l.wrap.b32 	%r49, %r48, %r48, 16;
	add.s32 	%r50, %r49, 1797285236;
	xor.b32  	%r51, %r50, %r1;
	shf.l.wrap.b32 	%r52, %r51, %r51, 12;
	add.s32 	%r53, %r52, %r47;
	add.s32 	%r54, %r46, %r53;
	xor.b32  	%r55, %r54, 1797285236;
	shf.l.wrap.b32 	%r56, %r55, %r55, 16;
	add.s32 	%r57, %r56, %r1;
	xor.b32  	%r58, %r57, %r53;
	shf.l.wrap.b32 	%r59, %r58, %r58, 12;
	add.s32 	%r60, %r59, %r54;
	add.s32 	%r61, %r53, %r1;
	xor.b32  	%r62, %r60, %r61;
	shf.l.wrap.b32 	%r63, %r62, %r62, 16;
	add.s32 	%r64, %r63, 1797285236;
	xor.b32  	%r65, %r64, %r1;
	shf.l.wrap.b32 	%r66, %r65, %r65, 12;
	add.s32 	%r67, %r66, %r61;
	add.s32 	%r68, %r60, %r67;
	xor.b32  	%r69, %r68, 1797285236;
	shf.l.wrap.b32 	%r70, %r69, %r69, 16;
	add.s32 	%r71, %r70, %r1;
	xor.b32  	%r72, %r71, %r67;
	shf.l.wrap.b32 	%r73, %r72, %r72, 12;
	add.s32 	%r74, %r73, %r68;
	add.s32 	%r75, %r67, %r1;
	xor.b32  	%r76, %r74, %r75;
	shf.l.wrap.b32 	%r77, %r76, %r76, 16;
	add.s32 	%r78, %r77, 1797285236;
	xor.b32  	%r79, %r78, %r1;
	shf.l.wrap.b32 	%r80, %r79, %r79, 12;
	add.s32 	%r81, %r80, %r75;
	add.s32 	%r82, %r74, %r81;
	xor.b32  	%r83, %r82, 1797285236;
	shf.l.wrap.b32 	%r84, %r83, %r83, 16;
	add.s32 	%r85, %r84, %r1;
	xor.b32  	%r86, %r85, %r81;
	shf.l.wrap.b32 	%r87, %r86, %r86, 12;
	add.s32 	%r88, %r87, %r82;
	add.s32 	%r89, %r81, %r1;
	xor.b32  	%r90, %r88, %r89;
	shf.l.wrap.b32 	%r91, %r90, %r90, 16;
	add.s32 	%r92, %r91, 1797285236;
	xor.b32  	%r93, %r92, %r1;
	shf.l.wrap.b32 	%r94, %r93, %r93, 12;
	add.s32 	%r95, %r94, %r89;
	add.s32 	%r96, %r88, %r95;
	xor.b32  	%r97, %r96, 1797285236;
	shf.l.wrap.b32 	%r98, %r97, %r97, 16;
	add.s32 	%r99, %r98, %r1;
	xor.b32  	%r100, %r99, %r95;
	shf.l.wrap.b32 	%r101, %r100, %r100, 12;
	add.s32 	%r102, %r101, %r96;
	add.s32 	%r103, %r95, %r1;
	xor.b32  	%r104, %r102, %r103;
	shf.l.wrap.b32 	%r105, %r104, %r104, 16;
	add.s32 	%r106, %r105, 1797285236;
	xor.b32  	%r107, %r106, %r1;
	shf.l.wrap.b32 	%r108, %r107, %r107, 12;
	add.s32 	%r109, %r108, %r103;
	add.s32 	%r110, %r102, %r109;
	xor.b32  	%r111, %r110, 1797285236;
	shf.l.wrap.b32 	%r112, %r111, %r111, 16;
	add.s32 	%r113, %r112, %r1;
	xor.b32  	%r114, %r113, %r109;
	shf.l.wrap.b32 	%r115, %r114, %r114, 12;
	add.s32 	%r116, %r115, %r110;
	add.s32 	%r117, %r109, %r1;
	xor.b32  	%r118, %r116, %r117;
	shf.l.wrap.b32 	%r119, %r118, %r118, 16;
	add.s32 	%r120, %r119, 1797285236;
	xor.b32  	%r121, %r120, %r1;
	shf.l.wrap.b32 	%r122, %r121, %r121, 12;
	add.s32 	%r123, %r122, %r117;
	add.s32 	%r124, %r116, %r123;
	xor.b32  	%r125, %r124, 1797285236;
	shf.l.wrap.b32 	%r126, %r125, %r125, 16;
	add.s32 	%r127, %r126, %r1;
	xor.b32  	%r128, %r127, %r123;
	shf.l.wrap.b32 	%r129, %r128, %r128, 12;
	add.s32 	%r130, %r129, %r124;
	add.s32 	%r131, %r123, %r1;
	xor.b32  	%r132, %r130, %r131;
	shf.l.wrap.b32 	%r133, %r132, %r132, 16;
	add.s32 	%r134, %r133, 1797285236;
	xor.b32  	%r135, %r134, %r1;
	shf.l.wrap.b32 	%r136, %r135, %r135, 12;
	add.s32 	%r137, %r136, %r131;
	add.s32 	%r138, %r130, %r137;
	xor.b32  	%r139, %r138, 1797285236;
	shf.l.wrap.b32 	%r140, %r139, %r139, 16;
	add.s32 	%r141, %r140, %r1;
	xor.b32  	%r142, %r141, %r137;
	shf.l.wrap.b32 	%r143, %r142, %r142, 12;
	add.s32 	%r144, %r143, %r138;
	add.s32 	%r145, %r137, %r1;
	xor.b32  	%r146, %r144, %r145;
	shf.l.wrap.b32 	%r147, %r146, %r146, 16;
	add.s32 	%r148, %r147, 1797285236;
	xor.b32  	%r149, %r148, %r1;
	shf.l.wrap.b32 	%r150, %r149, %r149, 12;
	add.s32 	%r151, %r150, %r145;
	add.s32 	%r152, %r144, %r151;
	xor.b32  	%r153, %r152, 1797285236;
	shf.l.wrap.b32 	%r154, %r153, %r153, 16;
	add.s32 	%r155, %r154, %r1;
	xor.b32  	%r156, %r155, %r151;
	shf.l.wrap.b32 	%r157, %r156, %r156, 12;
	add.s32 	%r158, %r157, %r152;
	and.b32  	%r159, %r158, 2147483647;
	cvt.rn.f32.u32 	%f9, %r159;
	mul.f32 	%f10, %f9, 0f30000000;
	neg.f32 	%f11, %f1;
	div.rn.f32 	%f12, %f11, %f2;
	fma.rn.f32 	%f13, %f12, 0f3BBB989D, 0f3F000000;
	cvt.sat.f32.f32 	%f14, %f13;
	mov.f32 	%f15, 0f4B400001;
	mov.f32 	%f16, 0f437C0000;
	fma.rm.f32 	%f17, %f14, %f16, %f15;
	add.f32 	%f18, %f17, 0fCB40007F;
	neg.f32 	%f19, %f18;
	fma.rn.f32 	%f20, %f12, 0f3FB8AA3B, %f19;
	fma.rn.f32 	%f21, %f12, 0f32A57060, %f20;
	mov.b32 	%r160, %f17;
	shl.b32 	%r161, %r160, 23;
	mov.b32 	%f22, %r161;
	ex2.approx.ftz.f32 	%f23, %f21;
	mul.f32 	%f24, %f23, %f22;
	setp.geu.f32 	%p4, %f10, %f24;
	@%p4 bra 	$L__BB5_6;
	atom.global.exch.b32 	%r162, [%rd2], %r4;
	atom.global.add.f32 	%f25, [%rd1], %f1;
$L__BB5_6:
	ret;

}
	// .globl	kopt_improvement
.visible .entry kopt_improvement(
	.param .u64 .ptr .align 1 kopt_improvement_param_0,
	.param .u64 .ptr .align 1 kopt_improvement_param_1,
	.param .u64 .ptr .align 1 kopt_improvement_param_2,
	.param .u32 kopt_improvement_param_3,
	.param .u32 kopt_improvement_param_4
)
{
	.reg .pred 	%p<5>;
	.reg .b32 	%r<33>;
	.reg .b32 	%f<15>;
	.reg .b64 	%rd<31>;

	ld.param.u64 	%rd1, [kopt_improvement_param_0];
	ld.param.u64 	%rd2, [kopt_improvement_param_1];
	ld.param.u64 	%rd3, [kopt_improvement_param_2];
	ld.param.u32 	%r2, [kopt_improvement_param_3];
	ld.param.u32 	%r3, [kopt_improvement_param_4];
	mov.u32 	%r4, %ctaid.x;
	mov.u32 	%r5, %ntid.x;
	mov.u32 	%r6, %tid.x;
	mad.lo.s32 	%r1, %r4, %r5, %r6;
	setp.ge.s32 	%p1, %r1, %r2;
	@%p1 bra 	$L__BB6_4;
	setp.ne.s32 	%p2, %r3, 3;
	add.s32 	%r7, %r2, -2;
	setp.ge.s32 	%p3, %r1, %r7;
	mov.f32 	%f14, 0f00000000;
	or.pred  	%p4, %p2, %p3;
	@%p4 bra 	$L__BB6_3;
	cvta.to.global.u64 	%rd4, %rd1;
	cvta.to.global.u64 	%rd5, %rd2;
	mul.hi.s32 	%r8, %r2, 1431655766;
	shr.u32 	%r9, %r8, 31;
	add.s32 	%r10, %r8, %r9;
	add.s32 	%r11, %r10, %r1;
	rem.s32 	%r12, %r11, %r2;
	add.s32 	%r13, %r12, %r10;
	rem.s32 	%r14, %r13, %r2;
	mul.wide.s32 	%rd6, %r1, 4;
	add.s64 	%rd7, %rd5, %rd6;
	ld.global.u32 	%r15, [%rd7];
	mul.lo.s32 	%r16, %r15, %r2;
	add.s32 	%r17, %r1, 1;
	rem.s32 	%r18, %r17, %r2;
	mul.wide.s32 	%rd8, %r18, 4;
	add.s64 	%rd9, %rd5, %rd8;
	ld.global.u32 	%r19, [%rd9];
	add.s32 	%r20, %r19, %r16;
	mul.wide.s32 	%rd10, %r20, 4;
	add.s64 	%rd11, %rd4, %rd10;
	ld.global.f32 	%f4, [%rd11];
	mul.wide.s32 	%rd12, %r12, 4;
	add.s64 	%rd13, %rd5, %rd12;
	ld.global.u32 	%r21, [%rd13];
	add.s32 	%r22, %r12, 1;
	rem.s32 	%r23, %r22, %r2;
	mul.wide.s32 	%rd14, %r23, 4;
	add.s64 	%rd15, %rd5, %rd14;
	ld.global.u32 	%r24, [%rd15];
	mad.lo.s32 	%r25, %r21, %r2, %r24;
	mul.wide.s32 	%rd16, %r25, 4;
	add.s64 	%rd17, %rd4, %rd16;
	ld.global.f32 	%f5, [%rd17];
	add.f32 	%f6, %f4, %f5;
	mul.wide.s32 	%rd18, %r14, 4;
	add.s64 	%rd19, %rd5, %rd18;
	ld.global.u32 	%r26, [%rd19];
	add.s32 	%r27, %r14, 1;
	rem.s32 	%r28, %r27, %r2;
	mul.wide.s32 	%rd20, %r28, 4;
	add.s64 	%rd21, %rd5, %rd20;
	ld.global.u32 	%r29, [%rd21];
	mad.lo.s32 	%r30, %r26, %r2, %r29;
	mul.wide.s32 	%rd22, %r30, 4;
	add.s64 	%rd23, %rd4, %rd22;
	ld.global.f32 	%f7, [%rd23];
	add.f32 	%f8, %f6, %f7;
	add.s32 	%r31, %r16, %r21;
	mul.wide.s32 	%rd24, %r31, 4;
	add.s64 	%rd25, %rd4, %rd24;
	ld.global.f32 	%f9, [%rd25];
	mad.lo.s32 	%r32, %r19, %r2, %r24;
	mul.wide.s32 	%rd26, %r32, 4;
	add.s64 	%rd27, %rd4, %rd26;
	ld.global.f32 	%f10, [%rd27];
	add.f32 	%f11, %f9, %f10;
	add.f32 	%f12, %f11, %f7;
	sub.f32 	%f13, %f12, %f8;
	min.f32 	%f14, %f13, 0f00000000;
$L__BB6_3:
	cvta.to.global.u64 	%rd28, %rd3;
	mul.wide.s32 	%rd29, %r1, 4;
	add.s64 	%rd30, %rd28, %rd29;
	st.global.f32 	[%rd30], %f14;
$L__BB6_4:
	ret;

}


// ===== COMPILED SASS (sm_100) =====

	.target	sm_100

	.elftype	@"ET_EXEC"


//--------------------- .note.nv.tkinfo           --------------------------
	.section	.note.nv.tkinfo,"",@"SHT_NOTE"
	.sectionflags	@"SHF_NOTE_NV_TKINFO"
	.tkinfo
        /*0018*/ 	.word	0x00000002
        /*0030*/ 	.string	""
        /*0030*/ 	.string	"ptxas"
        /*0030*/ 	.string	"Cuda compilation tools, release 13.0, V13.0.88"
        /*0030*/ 	.string	"Build cuda_13.0.r13.0/compiler.36424714_0"
        /*0030*/ 	.string	"-arch sm_100 -m 64 "



//--------------------- .note.nv.cuinfo           --------------------------
	.section	.note.nv.cuinfo,"",@"SHT_NOTE"
	.sectionflags	@"SHF_NOTE_NV_CUINFO"
        /*0018*/ 	.short	0x0002
        /*001a*/ 	.short	0x0064
        /*001c*/ 	.short	0x0082
	.zero		2


//--------------------- .nv.info                  --------------------------
	.section	.nv.info,"",@"SHT_CUDA_INFO"
	.align	4


	//----- nvinfo : EIATTR_REGCOUNT
	.align		4
        /*0000*/ 	.byte	0x04, 0x2f
        /*0002*/ 	.short	(.L_2 - .L_1)
	.align		4
.L_1:
        /*0004*/ 	.word	index@(compute_distance_matrix)
        /*0008*/ 	.word	0x00000012


	//----- nvinfo : EIATTR_FRAME_SIZE
	.align		4
.L_2:
        /*000c*/ 	.byte	0x04, 0x11
        /*000e*/ 	.short	(.L_4 - .L_3)
	.align		4
.L_3:
        /*0010*/ 	.word	index@($__internal_2_$__cuda_sm3x_div_rn_noftz_f32_slowpath)
        /*0014*/ 	.word	0x00000020


	//----- nvinfo : EIATTR_FRAME_SIZE
	.align		4
.L_4:
        /*0018*/ 	.byte	0x04, 0x11
        /*001a*/ 	.short	(.L_6 - .L_5)
	.align		4
.L_5:
        /*001c*/ 	.word	index@(compute_distance_matrix)
        /*0020*/ 	.word	0x00000020


	//----- nvinfo : EIATTR_REGCOUNT
	.align		4
.L_6:
        /*0024*/ 	.byte	0x04, 0x2f
        /*0026*/ 	.short	(.L_8 - .L_7)
	.align		4
.L_7:
        /*0028*/ 	.word	index@(find_max_distance)
        /*002c*/ 	.word	0x0000000a


	//----- nvinfo : EIATTR_FRAME_SIZE
	.align		4
.L_8:
        /*0030*/ 	.byte	0x04, 0x11
        /*0032*/ 	.short	(.L_10 - .L_9)
	.align		4
.L_9:
        /*0034*/ 	.word	index@(find_max_distance)
        /*0038*/ 	.word	0x00000000


	//----- nvinfo : EIATTR_REGCOUNT
	.align		4
.L_10:
        /*003c*/ 	.byte	0x04, 0x2f
        /*003e*/ 	.short	(.L_12 - .L_11)
	.align		4
.L_11:
        /*0040*/ 	.word	index@(normalize_distances)
        /*0044*/ 	.word	0x00000010


	//----- nvinfo : EIATTR_FRAME_SIZE
	.align		4
.L_12:
        /*0048*/ 	.byte	0x04, 0x11
        /*004a*/ 	.short	(.L_14 - .L_13)
	.align		4
.L_13:
        /*004c*/ 	.word	index@($__internal_1_$__cuda_sm3x_div_rn_noftz_f32_slowpath)
        /*0050*/ 	.word	0x00000000


	//----- nvinfo : EIATTR_FRAME_SIZE
	.align		4
.L_14:
        /*0054*/ 	.byte	0x04, 0x11
        /*0056*/ 	.short	(.L_16 - .L_15)
	.align		4
.L_15:
        /*0058*/ 	.word	index@(normalize_distances)
        /*005c*/ 	.word	0x00000000


	//----- nvinfo : EIATTR_REGCOUNT
	.align		4
.L_16:
        /*0060*/ 	.byte	0x04, 0x2f
        /*0062*/ 	.short	(.L_18 - .L_17)
	.align		4
.L_17:
        /*0064*/ 	.word	index@(evaluate_2opt_swaps)
        /*0068*/ 	.word	0x00000018


	//----- nvinfo : EIATTR_FRAME_SIZE
	.align		4
.L_18:
        /*006c*/ 	.byte	0x04, 0x11
        /*006e*/ 	.short	(.L_20 - .L_19)
	.align		4
.L_19:
        /*0070*/ 	.word	index@(evaluate_2opt_swaps)
        /*0074*/ 	.word	0x00000000


	//----- nvinfo : EIATTR_REGCOUNT
	.align		4
.L_20:
        /*0078*/ 	.byte	0x04, 0x2f
        /*007a*/ 	.short	(.L_22 - .L_21)
	.align		4
.L_21:
        /*007c*/ 	.word	index@(find_min_delta)
        /*0080*/ 	.word	0x0000000e


	//----- nvinfo : EIATTR_FRAME_SIZE
	.align		4
.L_22:
        /*0084*/ 	.byte	0x04, 0x11
        /*0086*/ 	.short	(.L_24 - .L_23)
	.align		4
.L_23:
        /*0088*/ 	.word	index@(find_min_delta)
        /*008c*/ 	.word	0x00000000


	//----- nvinfo : EIATTR_REGCOUNT
	.align		4
.L_24:
        /*0090*/ 	.byte	0x04, 0x2f
        /*0092*/ 	.short	(.L_26 - .L_25)
	.align		4
.L_25:
        /*0094*/ 	.word	index@(simulated_annealing_step)
        /*0098*/ 	.word	0x00000016


	//----- nvinfo : EIATTR_FRAME_SIZE
	.align		4
.L_26:
        /*009c*/ 	.byte	0x04, 0x11
        /*009e*/ 	.short	(.L_28 - .L_27)
	.align		4
.L_27:
        /*00a0*/ 	.word	index@($__internal_0_$__cuda_sm3x_div_rn_noftz_f32_slowpath)
        /*00a4*/ 	.word	0x00000000


	//----- nvinfo : EIATTR_FRAME_SIZE
	.align		4
.L_28:
        /*00a8*/ 	.byte	0x04, 0x11
        /*00aa*/ 	.short	(.L_30 - .L_29)
	.align		4
.L_29:
        /*00ac*/ 	.word	index@(simulated_annealing_step)
        /*00b0*/ 	.word	0x00000000


	//----- nvinfo : EIATTR_REGCOUNT
	.align		4
.L_30:
        /*00b4*/ 	.byte	0x04, 0x2f
        /*00b6*/ 	.short	(.L_32 - .L_31)
	.align		4
.L_31:
        /*00b8*/ 	.word	index@(kopt_improvement)
        /*00bc*/ 	.word	0x0000001a


	//----- nvinfo : EIATTR_FRAME_SIZE
	.align		4
.L_32:
        /*00c0*/ 	.byte	0x04, 0x11
        /*00c2*/ 	.short	(.L_34 - .L_33)
	.align		4
.L_33:
        /*00c4*/ 	.word	index@(kopt_improvement)
        /*00c8*/ 	.word	0x00000000


	//----- nvinfo : EIATTR_MIN_STACK_SIZE
	.align		4
.L_34:
        /*00cc*/ 	.byte	0x04, 0x12
        /*00ce*/ 	.short	(.L_36 - .L_35)
	.align		4
.L_35:
        /*00d0*/ 	.word	index@(kopt_improvement)
        /*00d4*/ 	.word	0x00000000


	//----- nvinfo : EIATTR_MIN_STACK_SIZE
	.align		4
.L_36:
        /*00d8*/ 	.byte	0x04, 0x12
        /*00da*/ 	.short	(.L_38 - .L_37)
	.align		4
.L_37:
        /*00dc*/ 	.word	index@(simulated_annealing_step)
        /*00e0*/ 	.word	0x00000000


	//----- nvinfo : EIATTR_MIN_STACK_SIZE
	.align		4
.L_38:
        /*00e4*/ 	.byte	0x04, 0x12
        /*00e6*/ 	.short	(.L_40 - .L_39)
	.align		4
.L_39:
        /*00e8*/ 	.word	index@(find_min_delta)
        /*00ec*/ 	.word	0x00000000


	//----- nvinfo : EIATTR_MIN_STACK_SIZE
	.align		4
.L_40:
        /*00f0*/ 	.byte	0x04, 0x12
        /*00f2*/ 	.short	(.L_42 - .L_41)
	.align		4
.L_41:
        /*00f4*/ 	.word	index@(evaluate_2opt_swaps)
        /*00f8*/ 	.word	0x00000000


	//----- nvinfo : EIATTR_MIN_STACK_SIZE
	.align		4
.L_42:
        /*00fc*/ 	.byte	0x04, 0x12
        /*00fe*/ 	.short	(.L_44 - .L_43)
	.align		4
.L_43:
        /*0100*/ 	.word	index@(normalize_distances)
        /*0104*/ 	.word	0x00000000


	//----- nvinfo : EIATTR_MIN_STACK_SIZE
	.align		4
.L_44:
        /*0108*/ 	.byte	0x04, 0x12
        /*010a*/ 	.short	(.L_46 - .L_45)
	.align		4
.L_45:
        /*010c*/ 	.word	index@(find_max_distance)
        /*0110*/ 	.word	0x00000000


	//----- nvinfo : EIATTR_MIN_STACK_SIZE
	.align		4
.L_46:
        /*0114*/ 	.byte	0x04, 0x12
        /*0116*/ 	.short	(.L_48 - .L_47)
	.align		4
.L_47:
        /*0118*/ 	.word	index@(compute_distance_matrix)
        /*011c*/ 	.word	0x00000020
.L_48:


//--------------------- .nv.compat                --------------------------
	.section	.nv.compat,"",@"SHT_CUDA_COMPAT_INFO"
	.align	4
        /*0000*/ 	.byte	0x02, 0x09, 0x00, 0x00, 0x02, 0x02, 0x01, 0x00, 0x02, 0x05, 0x05, 0x00, 0x03, 0x07, 0x01, 0x01
        /*0010*/ 	.byte	0x02, 0x03, 0x00, 0x00, 0x02, 0x06, 0x01, 0x00, 0x04, 0x0b, 0x08, 0x00, 0x01, 0x00, 0x00, 0x00
        /*0020*/ 	.byte	0x00, 0x00, 0x00, 0x00


//--------------------- .nv.info.kopt_improvement --------------------------
	.section	.nv.info.kopt_improvement,"",@"SHT_CUDA_INFO"
	.sectionflags	@""
	.align	4


	//----- nvinfo : EIATTR_CUDA_API_VERSION
	.align		4
        /*0000*/ 	.byte	0x04, 0x37
        /*0002*/ 	.short	(.L_50 - .L_49)
.L_49:
        /*0004*/ 	.word	0x00000082


	//----- nvinfo : EIATTR_KPARAM_INFO
	.align		4
.L_50:
        /*0008*/ 	.byte	0x04, 0x17
        /*000a*/ 	.short	(.L_52 - .L_51)
.L_51:
        /*000c*/ 	.word	0x00000000
        /*0010*/ 	.short	0x0004
        /*0012*/ 	.short	0x001c
        /*0014*/ 	.byte	0x00, 0xf0, 0x11, 0x00


	//----- nvinfo : EIATTR_KPARAM_INFO
	.align		4
.L_52:
        /*0018*/ 	.byte	0x04, 0x17
        /*001a*/ 	.short	(.L_54 - .L_53)
.L_53:
        /*001c*/ 	.word	0x00000000
        /*0020*/ 	.short	0x0003
        /*0022*/ 	.short	0x0018
        /*0024*/ 	.byte	0x00, 0xf0, 0x11, 0x00


	//----- nvinfo : EIATTR_KPARAM_INFO
	.align		4
.L_54:
        /*0028*/ 	.byte	0x04, 0x17
        /*002a*/ 	.short	(.L_56 - .L_55)
.L_55:
        /*002c*/ 	.word	0x00000000
        /*0030*/ 	.short	0x0002
        /*0032*/ 	.short	0x0010
        /*0034*/ 	.byte	0x00, 0xf5, 0x21, 0x00


	//----- nvinfo : EIATTR_KPARAM_INFO
	.align		4
.L_56:
        /*0038*/ 	.byte	0x04, 0x17
        /*003a*/ 	.short	(.L_58 - .L_57)
.L_57:
        /*003c*/ 	.word	0x00000000
        /*0040*/ 	.short	0x0001
        /*0042*/ 	.short	0x0008
        /*0044*/ 	.byte	0x00, 0xf5, 0x21, 0x00


	//----- nvinfo : EIATTR_KPARAM_INFO
	.align		4
.L_58:
        /*0048*/ 	.byte	0x04, 0x17
        /*004a*/ 	.short	(.L_60 - .L_59)
.L_59:
        /*004c*/ 	.word	0x00000000
        /*0050*/ 	.short	0x0000
        /*0052*/ 	.short	0x0000
        /*0054*/ 	.byte	0x00, 0xf5, 0x21, 0x00


	//----- nvinfo : EIATTR_SPARSE_MMA_MASK
	.align		4
.L_60:
        /*0058*/ 	.byte	0x03, 0x50
        /*005a*/ 	.short	0x0000


	//----- nvinfo : EIATTR_MAXREG_COUNT
	.align		4
        /*005c*/ 	.byte	0x03, 0x1b
        /*005e*/ 	.short	0x00ff


	//----- nvinfo : EIATTR_MERCURY_ISA_VERSION
	.align		4
        /*0060*/ 	.byte	0x03, 0x5f
        /*0062*/ 	.short	0x0101


	//----- nvinfo : EIATTR_VRC_CTA_INIT_COUNT
	.align		4
        /*0064*/ 	.byte	0x02, 0x4a
	.zero		1
	.zero		1


	//----- nvinfo : EIATTR_EXIT_INSTR_OFFSETS
	.align		4
        /*0068*/ 	.byte	0x04, 0x1c
        /*006a*/ 	.short	(.L_62 - .L_61)


	//   ....[0]....
.L_61:
        /*006c*/ 	.word	0x00000070


	//   ....[1]....
        /*0070*/ 	.word	0x00000810


	//----- nvinfo : EIATTR_CRS_STACK_SIZE
	.align		4
.L_62:
        /*0074*/ 	.byte	0x04, 0x1e
        /*0076*/ 	.short	(.L_64 - .L_63)
.L_63:
        /*0078*/ 	.word	0x00000000


	//----- nvinfo : EIATTR_CBANK_PARAM_SIZE
	.align		4
.L_64:
        /*007c*/ 	.byte	0x03, 0x19
        /*007e*/ 	.short	0x0020


	//----- nvinfo : EIATTR_PARAM_CBANK
	.align		4
        /*0080*/ 	.byte	0x04, 0x0a
        /*0082*/ 	.short	(.L_66 - .L_65)
	.align		4
.L_65:
        /*0084*/ 	.word	index@(.nv.constant0.kopt_improvement)
        /*0088*/ 	.short	0x0380
        /*008a*/ 	.short	0x0020


	//----- nvinfo : EIATTR_SW_WAR
	.align		4
.L_66:
        /*008c*/ 	.byte	0x04, 0x36
        /*008e*/ 	.short	(.L_68 - .L_67)
.L_67:
        /*0090*/ 	.word	0x00000008
.L_68:


//--------------------- .nv.info.simulated_annealing_step --------------------------
	.section	.nv.info.simulated_annealing_step,"",@"SHT_CUDA_INFO"
	.sectionflags	@""
	.align	4


	//----- nvinfo : EIATTR_CUDA_API_VERSION
	.align		4
        /*0000*/ 	.byte	0x04, 0x37
        /*0002*/ 	.short	(.L_70 - .L_69)
.L_69:
        /*0004*/ 	.word	0x00000082


	//----- nvinfo : EIATTR_KPARAM_INFO
	.align		4
.L_70:
        /*0008*/ 	.byte	0x04, 0x17
        /*000a*/ 	.short	(.L_72 - .L_71)
.L_71:
        /*000c*/ 	.word	0x00000000
        /*0010*/ 	.short	0x0006
        /*0012*/ 	.short	0x0024
        /*0014*/ 	.byte	0x00, 0xf0, 0x11, 0x00


	//----- nvinfo : EIATTR_KPARAM_INFO
	.align		4
.L_72:
        /*0018*/ 	.byte	0x04, 0x17
        /*001a*/ 	.short	(.L_74 - .L_73)
.L_73:
        /*001c*/ 	.word	0x00000000
        /*0020*/ 	.short	0x0005
        /*0022*/ 	.short	0x0020
        /*0024*/ 	.byte	0x00, 0xf0, 0x11, 0x00


	//----- nvinfo : EIATTR_KPARAM_INFO
	.align		4
.L_74:
        /*0028*/ 	.byte	0x04, 0x17
        /*002a*/ 	.short	(.L_76 - .L_75)
.L_75:
        /*002c*/ 	.word	0x00000000
        /*0030*/ 	.short	0x0004
        /*0032*/ 	.short	0x001c
        /*0034*/ 	.byte	0x00, 0xf0, 0x11, 0x00


	//----- nvinfo : EIATTR_KPARAM_INFO
	.align		4
.L_76:
        /*0038*/ 	.byte	0x04, 0x17
        /*003a*/ 	.short	(.L_78 - .L_77)
.L_77:
        /*003c*/ 	.word	0x00000000
        /*0040*/ 	.short	0x0003
        /*0042*/ 	.short	0x0018
        /*0044*/ 	.byte	0x00, 0xf0, 0x11, 0x00


	//----- nvinfo : EIATTR_KPARAM_INFO
	.align		4
.L_78:
        /*0048*/ 	.byte	0x04, 0x17
        /*004a*/ 	.short	(.L_80 - .L_79)
.L_79:
        /*004c*/ 	.word	0x00000000
        /*0050*/ 	.short	0x0002
        /*0052*/ 	.short	0x0010
        /*0054*/ 	.byte	0x00, 0xf5, 0x21, 0x00


	//----- nvinfo : EIATTR_KPARAM_INFO
	.align		4
.L_80:
        /*0058*/ 	.byte	0x04, 0x17
        /*005a*/ 	.short	(.L_82 - .L_81)
.L_81:
        /*005c*/ 	.word	0x00000000
        /*0060*/ 	.short	0x0001
        /*0062*/ 	.short	0x0008
        /*0064*/ 	.byte	0x00, 0xf5, 0x21, 0x00


	//----- nvinfo : EIATTR_KPARAM_INFO
	.align		4
.L_82:
        /*0068*/ 	.byte	0x04, 0x17
        /*006a*/ 	.short	(.L_84 - .L_83)
.L_83:
        /*006c*/ 	.word	0x00000000
        /*0070*/ 	.short	0x0000
        /*0072*/ 	.short	0x0000
        /*0074*/ 	.byte	0x00, 0xf5, 0x21, 0x00


	//----- nvinfo : EIATTR_SPARSE_MMA_MASK
	.align		4
.L_84:
        /*0078*/ 	.byte	0x03, 0x50
        /*007a*/ 	.short	0x0000


	//----- nvinfo : EIATTR_MAXREG_COUNT
	.align		4
        /*007c*/ 	.byte	0x03, 0x1b
        /*007e*/ 	.short	0x00ff


	//----- nvinfo : EIATTR_MERCURY_ISA_VERSION
	.align		4
        /*0080*/ 	.byte	0x03, 0x5f
        /*0082*/ 	.short	0x0101


	//----- nvinfo : EIATTR_VRC_CTA_INIT_COUNT
	.align		4
        /*0084*/ 	.byte	0x02, 0x4a
	.zero		1
	.zero		1


	//----- nvinfo : EIATTR_EXIT_INSTR_OFFSETS
	.align		4
        /*0088*/ 	.byte	0x04, 0x1c
        /*008a*/ 	.short	(.L_86 - .L_85)


	//   ....[0]....
.L_85:
        /*008c*/ 	.word	0x00000070


	//   ....[1]....
        /*0090*/ 	.word	0x000002f0


	//   ....[2]....
        /*0094*/ 	.word	0x00000710


	//   ....[3]....
        /*0098*/ 	.word	0x00000ed0


	//   ....[4]....
        /*009c*/ 	.word	0x00000f10


	//----- nvinfo : EIATTR_CRS_STACK_SIZE
	.align		4
.L_86:
        /*00a0*/ 	.byte	0x04, 0x1e
        /*00a2*/ 	.short	(.L_88 - .L_87)
.L_87:
        /*00a4*/ 	.word	0x00000000


	//----- nvinfo : EIATTR_CBANK_PARAM_SIZE
	.align		4
.L_88:
        /*00a8*/ 	.byte	0x03, 0x19
        /*00aa*/ 	.short	0x0028


	//----- nvinfo : EIATTR_PARAM_CBANK
	.align		4
        /*00ac*/ 	.byte	0x04, 0x0a
        /*00ae*/ 	.short	(.L_90 - .L_89)
	.align		4
.L_89:
        /*00b0*/ 	.word	index@(.nv.constant0.simulated_annealing_step)
        /*00b4*/ 	.short	0x0380
        /*00b6*/ 	.short	0x0028


	//----- nvinfo : EIATTR_SW_WAR
	.align		4
.L_90:
        /*00b8*/ 	.byte	0x04, 0x36
        /*00ba*/ 	.short	(.L_92 - .L_91)
.L_91:
        /*00bc*/ 	.word	0x00000008
.L_92:


//--------------------- .nv.info.find_min_delta   --------------------------
	.section	.nv.info.find_min_delta,"",@"SHT_CUDA_INFO"
	.sectionflags	@""
	.align	4


	//----- nvinfo : EIATTR_CUDA_API_VERSION
	.align		4
        /*0000*/ 	.byte	0x04, 0x37
        /*0002*/ 	.short	(.L_94 - .L_93)
.L_93:
        /*0004*/ 	.word	0x00000082


	//----- nvinfo : EIATTR_KPARAM_INFO
	.align		4
.L_94:
        /*0008*/ 	.byte	0x04, 0x17
        /*000a*/ 	.short	(.L_96 - .L_95)
.L_95:
        /*000c*/ 	.word	0x00000000
        /*0010*/ 	.short	0x0003
        /*0012*/ 	.short	0x0018
        /*0014*/ 	.byte	0x00, 0xf0, 0x11, 0x00


	//----- nvinfo : EIATTR_KPARAM_INFO
	.align		4
.L_96:
        /*0018*/ 	.byte	0x04, 0x17
        /*001a*/ 	.short	(.L_98 - .L_97)
.L_97:
        /*001c*/ 	.word	0x00000000
        /*0020*/ 	.short	0x0002
        /*0022*/ 	.short	0x0010
        /*0024*/ 	.byte	0x00, 0xf5, 0x21, 0x00


	//----- nvinfo : EIATTR_KPARAM_INFO
	.align		4
.L_98:
        /*0028*/ 	.byte	0x04, 0x17
        /*002a*/ 	.short	(.L_100 - .L_99)
.L_99:
        /*002c*/ 	.word	0x00000000
        /*0030*/ 	.short	0x0001
        /*0032*/ 	.short	0x0008
        /*0034*/ 	.byte	0x00, 0xf5, 0x21, 0x00


	//----- nvinfo : EIATTR_KPARAM_INFO
	.align		4
.L_100:
        /*0038*/ 	.byte	0x04, 0x17
        /*003a*/ 	.short	(.L_102 - .L_101)
.L_101:
        /*003c*/ 	.word	0x00000000
        /*0040*/ 	.short	0x0000
        /*0042*/ 	.short	0x0000
        /*0044*/ 	.byte	0x00, 0xf5, 0x21, 0x00


	//----- nvinfo : EIATTR_SPARSE_MMA_MASK
	.align		4
.L_102:
        /*0048*/ 	.byte	0x03, 0x50
        /*004a*/ 	.short	0x0000


	//----- nvinfo : EIATTR_MAXREG_COUNT
	.align		4
        /*004c*/ 	.byte	0x03, 0x1b
        /*004e*/ 	.short	0x00ff


	//----- nvinfo : EIATTR_NUM_BARRIERS
	.align		4
        /*0050*/ 	.byte	0x02, 0x4c
        /*0052*/ 	.byte	0x01
	.zero		1


	//----- nvinfo : EIATTR_MERCURY_ISA_VERSION
	.align		4
        /*0054*/ 	.byte	0x03, 0x5f
        /*0056*/ 	.short	0x0101


	//----- nvinfo : EIATTR_VRC_CTA_INIT_COUNT
	.align		4
        /*0058*/ 	.byte	0x02, 0x4a
	.zero		1
	.zero		1


	//----- nvinfo : EIATTR_EXIT_INSTR_OFFSETS
	.align		4
        /*005c*/ 	.byte	0x04, 0x1c
        /*005e*/ 	.short	(.L_104 - .L_103)


	//   ....[0]....
.L_103:
        /*0060*/ 	.word	0x000002c0


	//   ....[1]....
        /*0064*/ 	.word	0x00000380


	//----- nvinfo : EIATTR_CRS_STACK_SIZE
	.align		4
.L_104:
        /*0068*/ 	.byte	0x04, 0x1e
        /*006a*/ 	.short	(.L_106 - .L_105)
.L_105:
        /*006c*/ 	.word	0x00000000


	//----- nvinfo : EIATTR_CBANK_PARAM_SIZE
	.align		4
.L_106:
        /*0070*/ 	.byte	0x03, 0x19
        /*0072*/ 	.short	0x001c


	//----- nvinfo : EIATTR_PARAM_CBANK
	.align		4
        /*0074*/ 	.byte	0x04, 0x0a
        /*0076*/ 	.short	(.L_108 - .L_107)
	.align		4
.L_107:
        /*0078*/ 	.word	index@(.nv.constant0.find_min_delta)
        /*007c*/ 	.short	0x0380
        /*007e*/ 	.short	0x001c


	//----- nvinfo : EIATTR_SW_WAR
	.align		4
.L_108:
        /*0080*/ 	.byte	0x04, 0x36
        /*0082*/ 	.short	(.L_110 - .L_109)
.L_109:
        /*0084*/ 	.word	0x00000008
.L_110:


//--------------------- .nv.info.evaluate_2opt_swaps --------------------------
	.section	.nv.info.evaluate_2opt_swaps,"",@"SHT_CUDA_INFO"
	.sectionflags	@""
	.align	4


	//----- nvinfo : EIATTR_CUDA_API_VERSION
	.align		4
        /*0000*/ 	.byte	0x04, 0x37
        /*0002*/ 	.short	(.L_112 - .L_111)
.L_111:
        /*0004*/ 	.word	0x00000082


	//----- nvinfo : EIATTR_KPARAM_INFO
	.align		4
.L_112:
        /*0008*/ 	.byte	0x04, 0x17
        /*000a*/ 	.short	(.L_114 - .L_113)
.L_113:
        /*000c*/ 	.word	0x00000000
        /*0010*/ 	.short	0x0004
        /*0012*/ 	.short	0x0020
        /*0014*/ 	.byte	0x00, 0xf0, 0x11, 0x00


	//----- nvinfo : EIATTR_KPARAM_INFO
	.align		4
.L_114:
        /*0018*/ 	.byte	0x04, 0x17
        /*001a*/ 	.short	(.L_116 - .L_115)
.L_115:
        /*001c*/ 	.word	0x00000000
        /*0020*/ 	.short	0x0003
        /*0022*/ 	.short	0x0018
        /*0024*/ 	.byte	0x00, 0xf5, 0x21, 0x00


	//----- nvinfo : EIATTR_KPARAM_INFO
	.align		4
.L_116:
        /*0028*/ 	.byte	0x04, 0x17
        /*002a*/ 	.short	(.L_118 - .L_117)
.L_117:
        /*002c*/ 	.word	0x00000000
        /*0030*/ 	.short	0x0002
        /*0032*/ 	.short	0x0010
        /*0034*/ 	.byte	0x00, 0xf5, 0x21, 0x00


	//----- nvinfo : EIATTR_KPARAM_INFO
	.align		4
.L_118:
        /*0038*/ 	.byte	0x04, 0x17
        /*003a*/ 	.short	(.L_120 - .L_119)
.L_119:
        /*003c*/ 	.word	0x00000000
        /*0040*/ 	.short	0x0001
        /*0042*/ 	.short	0x0008
        /*0044*/ 	.byte	0x00, 0xf5, 0x21, 0x00


	//----- nvinfo : EIATTR_KPARAM_INFO
	.align		4
.L_120:
        /*0048*/ 	.byte	0x04, 0x17
        /*004a*/ 	.short	(.L_122 - .L_121)
.L_121:
        /*004c*/ 	.word	0x00000000
        /*0050*/ 	.short	0x0000
        /*0052*/ 	.short	0x0000
        /*0054*/ 	.byte	0x00, 0xf5, 0x21, 0x00


	//----- nvinfo : EIATTR_SPARSE_MMA_MASK
	.align		4
.L_122:
        /*0058*/ 	.byte	0x03, 0x50
        /*005a*/ 	.short	0x0000


	//----- nvinfo : EIATTR_MAXREG_COUNT
	.align		4
        /*005c*/ 	.byte	0x03, 0x1b
        /*005e*/ 	.short	0x00ff


	//----- nvinfo : EIATTR_MERCURY_ISA_VERSION
	.align		4
        /*0060*/ 	.byte	0x03, 0x5f
        /*0062*/ 	.short	0x0101


	//----- nvinfo : EIATTR_VRC_CTA_INIT_COUNT
	.align		4
        /*0064*/ 	.byte	0x02, 0x4a
	.zero		1
	.zero		1


	//----- nvinfo : EIATTR_EXIT_INSTR_OFFSETS
	.align		4
        /*0068*/ 	.byte	0x04, 0x1c
        /*006a*/ 	.short	(.L_124 - .L_123)


	//   ....[0]....
.L_123:
        /*006c*/ 	.word	0x000000c0


	//   ....[1]....
        /*0070*/ 	.word	0x000002b0


	//   ....[2]....
        /*0074*/ 	.word	0x00000620


	//----- nvinfo : EIATTR_CRS_STACK_SIZE
	.align		4
.L_124:
        /*0078*/ 	.byte	0x04, 0x1e
        /*007a*/ 	.short	(.L_126 - .L_125)
.L_125:
        /*007c*/ 	.word	0x00000000


	//----- nvinfo : EIATTR_CBANK_PARAM_SIZE
	.align		4
.L_126:
        /*0080*/ 	.byte	0x03, 0x19
        /*0082*/ 	.short	0x0024


	//----- nvinfo : EIATTR_PARAM_CBANK
	.align		4
        /*0084*/ 	.byte	0x04, 0x0a
        /*0086*/ 	.short	(.L_128 - .L_127)
	.align		4
.L_127:
        /*0088*/ 	.word	index@(.nv.constant0.evaluate_2opt_swaps)
        /*008c*/ 	.short	0x0380
        /*008e*/ 	.short	0x0024


	//----- nvinfo : EIATTR_SW_WAR
	.align		4
.L_128:
        /*0090*/ 	.byte	0x04, 0x36
        /*0092*/ 	.short	(.L_130 - .L_129)
.L_129:
        /*0094*/ 	.word	0x00000008
.L_130:


//--------------------- .nv.info.normalize_distances --------------------------
	.section	.nv.info.normalize_distances,"",@"SHT_CUDA_INFO"
	.sectionflags	@""
	.align	4


	//----- nvinfo : EIATTR_CUDA_API_VERSION
	.align		4
        /*0000*/ 	.byte	0x04, 0x37
        /*0002*/ 	.short	(.L_132 - .L_131)
.L_131:
        /*0004*/ 	.word	0x00000082


	//----- nvinfo : EIATTR_KPARAM_INFO
	.align		4
.L_132:
        /*0008*/ 	.byte	0x04, 0x17
        /*000a*/ 	.short	(.L_134 - .L_133)
.L_133:
        /*000c*/ 	.word	0x00000000
        /*0010*/ 	.short	0x0002
        /*0012*/ 	.short	0x000c
        /*0014*/ 	.byte	0x00, 0xf0, 0x11, 0x00


	//----- nvinfo : EIATTR_KPARAM_INFO
	.align		4
.L_134:
        /*0018*/ 	.byte	0x04, 0x17
        /*001a*/ 	.short	(.L_136 - .L_135)
.L_135:
        /*001c*/ 	.word	0x00000000
        /*0020*/ 	.short	0x0001
        /*0022*/ 	.short	0x0008
        /*0024*/ 	.byte	0x00, 0xf0, 0x11, 0x00


	//----- nvinfo : EIATTR_KPARAM_INFO
	.align		4
.L_136:
        /*0028*/ 	.byte	0x04, 0x17
        /*002a*/ 	.short	(.L_138 - .L_137)
.L_137:
        /*002c*/ 	.word	0x00000000
        /*0030*/ 	.short	0x0000
        /*0032*/ 	.short	0x0000
        /*0034*/ 	.byte	0x00, 0xf5, 0x21, 0x00


	//----- nvinfo : EIATTR_SPARSE_MMA_MASK
	.align		4
.L_138:
        /*0038*/ 	.byte	0x03, 0x50
        /*003a*/ 	.short	0x0000


	//----- nvinfo : EIATTR_MAXREG_COUNT
	.align		4
        /*003c*/ 	.byte	0x03, 0x1b
        /*003e*/ 	.short	0x00ff


	//----- nvinfo : EIATTR_MERCURY_ISA_VERSION
	.align		4
        /*0040*/ 	.byte	0x03, 0x5f
        /*0042*/ 	.short	0x0101


	//----- nvinfo : EIATTR_VRC_CTA_INIT_COUNT
	.align		4
        /*0044*/ 	.byte	0x02, 0x4a
	.zero		1
	.zero		1


	//----- nvinfo : EIATTR_EXIT_INSTR_OFFSETS
	.align		4
        /*0048*/ 	.byte	0x04, 0x1c
        /*004a*/ 	.short	(.L_140 - .L_139)


	//   ....[0]....
.L_139:
        /*004c*/ 	.word	0x00000080


	//   ....[1]....
        /*0050*/ 	.word	0x00000250


	//   ....[2]....
        /*0054*/ 	.word	0x00000380


	//----- nvinfo : EIATTR_CRS_STACK_SIZE
	.align		4
.L_140:
        /*0058*/ 	.byte	0x04, 0x1e
        /*005a*/ 	.short	(.L_142 - .L_141)
.L_141:
        /*005c*/ 	.word	0x00000000


	//----- nvinfo : EIATTR_CBANK_PARAM_SIZE
	.align		4
.L_142:
        /*0060*/ 	.byte	0x03, 0x19
        /*0062*/ 	.short	0x0010


	//----- nvinfo : EIATTR_PARAM_CBANK
	.align		4
        /*0064*/ 	.byte	0x04, 0x0a
        /*0066*/ 	.short	(.L_144 - .L_143)
	.align		4
.L_143:
        /*0068*/ 	.word	index@(.nv.constant0.normalize_distances)
        /*006c*/ 	.short	0x0380
        /*006e*/ 	.short	0x0010


	//----- nvinfo : EIATTR_SW_WAR
	.align		4
.L_144:
        /*0070*/ 	.byte	0x04, 0x36
        /*0072*/ 	.short	(.L_146 - .L_145)
.L_145:
        /*0074*/ 	.word	0x00000008
.L_146:


//--------------------- .nv.info.find_max_distance --------------------------
	.section	.nv.info.find_max_distance,"",@"SHT_CUDA_INFO"
	.sectionflags	@""
	.align	4


	//----- nvinfo : EIATTR_CUDA_API_VERSION
	.align		4
        /*0000*/ 	.byte	0x04, 0x37
        /*0002*/ 	.short	(.L_148 - .L_147)
.L_147:
        /*0004*/ 	.word	0x00000082


	//----- nvinfo : EIATTR_KPARAM_INFO
	.align		4
.L_148:
        /*0008*/ 	.byte	0x04, 0x17
        /*000a*/ 	.short	(.L_150 - .L_149)
.L_149:
        /*000c*/ 	.word	0x00000000
        /*0010*/ 	.short	0x0002
        /*0012*/ 	.short	0x0010
        /*0014*/ 	.byte	0x00, 0xf0, 0x11, 0x00


	//----- nvinfo : EIATTR_KPARAM_INFO
	.align		4
.L_150:
        /*0018*/ 	.byte	0x04, 0x17
        /*001a*/ 	.short	(.L_152 - .L_151)
.L_151:
        /*001c*/ 	.word	0x00000000
        /*0020*/ 	.short	0x0001
        /*0022*/ 	.short	0x0008
        /*0024*/ 	.byte	0x00, 0xf5, 0x21, 0x00


	//----- nvinfo : EIATTR_KPARAM_INFO
	.align		4
.L_152:
        /*0028*/ 	.byte	0x04, 0x17
        /*002a*/ 	.short	(.L_154 - .L_153)
.L_153:
        /*002c*/ 	.word	0x00000000
        /*0030*/ 	.short	0x0000
        /*0032*/ 	.short	0x0000
        /*0034*/ 	.byte	0x00, 0xf5, 0x21, 0x00


	//----- nvinfo : EIATTR_SPARSE_MMA_MASK
	.align		4
.L_154:
        /*0038*/ 	.byte	0x03, 0x50
        /*003a*/ 	.short	0x0000


	//----- nvinfo : EIATTR_MAXREG_COUNT
	.align		4
        /*003c*/ 	.byte	0x03, 0x1b
        /*003e*/ 	.short	0x00ff


	//----- nvinfo : EIATTR_NUM_BARRIERS
	.align		4
        /*0040*/ 	.byte	0x02, 0x4c
        /*0042*/ 	.byte	0x01
	.zero		1


	//----- nvinfo : EIATTR_MERCURY_ISA_VERSION
	.align		4
        /*0044*/ 	.byte	0x03, 0x5f
        /*0046*/ 	.short	0x0101


	//----- nvinfo : EIATTR_VRC_CTA_INIT_COUNT
	.align		4
        /*0048*/ 	.byte	0x02, 0x4a
	.zero		1
	.zero		1


	//----- nvinfo : EIATTR_EXIT_INSTR_OFFSETS
	.align		4
        /*004c*/ 	.byte	0x04, 0x1c
        /*004e*/ 	.short	(.L_156 - .L_155)


	//   ....[0]....
.L_155:
        /*0050*/ 	.word	0x00000220


	//   ....[1]....
        /*0054*/ 	.word	0x000002a0


	//----- nvinfo : EIATTR_CBANK_PARAM_SIZE
	.align		4
.L_156:
        /*0058*/ 	.byte	0x03, 0x19
        /*005a*/ 	.short	0x0014


	//----- nvinfo : EIATTR_PARAM_CBANK
	.align		4
        /*005c*/ 	.byte	0x04, 0x0a
        /*005e*/ 	.short	(.L_158 - .L_157)
	.align		4
.L_157:
        /*0060*/ 	.word	index@(.nv.constant0.find_max_distance)
        /*0064*/ 	.short	0x0380
        /*0066*/ 	.short	0x0014


	//----- nvinfo : EIATTR_SW_WAR
	.align		4
.L_158:
        /*0068*/ 	.byte	0x04, 0x36
        /*006a*/ 	.short	(.L_160 - .L_159)
.L_159:
        /*006c*/ 	.word	0x00000008
.L_160:


//--------------------- .nv.info.compute_distance_matrix --------------------------
	.section	.nv.info.compute_distance_matrix,"",@"SHT_CUDA_INFO"
	.sectionflags	@""
	.align	4


	//----- nvinfo : EIATTR_CUDA_API_VERSION
	.align		4
        /*0000*/ 	.byte	0x04, 0x37
        /*0002*/ 	.short	(.L_162 - .L_161)
.L_161:
        /*0004*/ 	.word	0x00000082


	//----- nvinfo : EIATTR_KPARAM_INFO
	.align		4
.L_162:
        /*0008*/ 	.byte	0x04, 0x17
        /*000a*/ 	.short	(.L_164 - .L_163)
.L_163:
        /*000c*/ 	.word	0x00000000
        /*0010*/ 	.short	0x0003
        /*0012*/ 	.short	0x0018
        /*0014*/ 	.byte	0x00, 0xf0, 0x11, 0x00


	//----- nvinfo : EIATTR_KPARAM_INFO
	.align		4
.L_164:
        /*0018*/ 	.byte	0x04, 0x17
        /*001a*/ 	.short	(.L_166 - .L_165)
.L_165:
        /*001c*/ 	.word	0x00000000
        /*0020*/ 	.short	0x0002
        /*0022*/ 	.short	0x0010
        /*0024*/ 	.byte	0x00, 0xf5, 0x21, 0x00


	//----- nvinfo : EIATTR_KPARAM_INFO
	.align		4
.L_166:
        /*0028*/ 	.byte	0x04, 0x17
        /*002a*/ 	.short	(.L_168 - .L_167)
.L_167:
        /*002c*/ 	.word	0x00000000
        /*0030*/ 	.short	0x0001
        /*0032*/ 	.short	0x0008
        /*0034*/ 	.byte	0x00, 0xf5, 0x21, 0x00


	//----- nvinfo : EIATTR_KPARAM_INFO
	.align		4
.L_168:
        /*0038*/ 	.byte	0x04, 0x17
        /*003a*/ 	.short	(.L_170 - .L_169)
.L_169:
        /*003c*/ 	.word	0x00000000
        /*0040*/ 	.short	0x0000
        /*0042*/ 	.short	0x0000
        /*0044*/ 	.byte	0x00, 0xf5, 0x21, 0x00


	//----- nvinfo : EIATTR_SPARSE_MMA_MASK
	.align		4
.L_170:
        /*0048*/ 	.byte	0x03, 0x50
        /*004a*/ 	.short	0x0000


	//----- nvinfo : EIATTR_MAXREG_COUNT
	.align		4
        /*004c*/ 	.byte	0x03, 0x1b
        /*004e*/ 	.short	0x00ff


	//----- nvinfo : EIATTR_MERCURY_ISA_VERSION
	.align		4
        /*0050*/ 	.byte	0x03, 0x5f
        /*0052*/ 	.short	0x0101


	//----- nvinfo : EIATTR_VRC_CTA_INIT_COUNT
	.align		4
        /*0054*/ 	.byte	0x02, 0x4a
	.zero		1
	.zero		1


	//----- nvinfo : EIATTR_EXIT_INSTR_OFFSETS
	.align		4
        /*0058*/ 	.byte	0x04, 0x1c
        /*005a*/ 	.short	(.L_172 - .L_171)


	//   ....[0]....
.L_171:
        /*005c*/ 	.word	0x00000090


	//   ....[1]....
        /*0060*/ 	.word	0x00000a60


	//   ....[2]....
        /*0064*/ 	.word	0x00000b70


	//----- nvinfo : EIATTR_CRS_STACK_SIZE
	.align		4
.L_172:
        /*0068*/ 	.byte	0x04, 0x1e
        /*006a*/ 	.short	(.L_174 - .L_173)
.L_173:
        /*006c*/ 	.word	0x00000000


	//----- nvinfo : EIATTR_CBANK_PARAM_SIZE
	.align		4
.L_174:
        /*0070*/ 	.byte	0x03, 0x19
        /*0072*/ 	.short	0x001c


	//----- nvinfo : EIATTR_PARAM_CBANK
	.align		4
        /*0074*/ 	.byte	0x04, 0x0a
        /*0076*/ 	.short	(.L_176 - .L_175)
	.align		4
.L_175:
        /*0078*/ 	.word	index@(.nv.constant0.compute_distance_matrix)
        /*007c*/ 	.short	0x0380
        /*007e*/ 	.short	0x001c


	//----- nvinfo : EIATTR_SW_WAR
	.align		4
.L_176:
        /*0080*/ 	.byte	0x04, 0x36
        /*0082*/ 	.short	(.L_178 - .L_177)
.L_177:
        /*0084*/ 	.word	0x00000008
.L_178:


//--------------------- .nv.callgraph             --------------------------
	.section	.nv.callgraph,"",@"SHT_CUDA_CALLGRAPH"
	.align	4
	.sectionentsize	8
	.align		4
        /*0000*/ 	.word	0x00000000
	.align		4
        /*0004*/ 	.word	0xffffffff
	.align		4
        /*0008*/ 	.word	0x00000000
	.align		4
        /*000c*/ 	.word	0xfffffffe
	.align		4
        /*0010*/ 	.word	0x00000000
	.align		4
        /*0014*/ 	.word	0xfffffffd
	.align		4
        /*0018*/ 	.word	0x00000000
	.align		4
        /*001c*/ 	.word	0xfffffffc


//--------------------- .nv.constant4             --------------------------
	.section	.nv.constant4,"a",@progbits
	.align	8
	.align		8
.nv.constant4:
        /*0000*/ 	.dword	__cudart_i2opi_f


//--------------------- .text.kopt_improvement    --------------------------
	.section	.text.kopt_improvement,"ax",@progbits
	.align	128
        .global         kopt_improvement
        .type           kopt_improvement,@function
        .size           kopt_improvement,(.L_x_64 - kopt_improvement)
        .other          kopt_improvement,@"STO_CUDA_ENTRY STV_DEFAULT"
kopt_improvement:
.text.kopt_improvement:
[----:B------:R-:W-:Y:S01]  /*0000*/  LDC R1, c[0x0][0x37c] ;  /* 0x0000df00ff017b82 */ /* 0x000fe20000000800 */
[----:B------:R-:W0:Y:S07]  /*0010*/  S2R R2, SR_TID.X ;  /* 0x0000000000027919 */ /* 0x000e2e0000002100 */
[----:B------:R-:W0:Y:S08]  /*0020*/  S2UR UR4, SR_CTAID.X ;  /* 0x00000000000479c3 */ /* 0x000e300000002500 */
[----:B------:R-:W0:Y:S08]  /*0030*/  LDC R5, c[0x0][0x360] ;  /* 0x0000d800ff057b82 */ /* 0x000e300000000800 */
[----:B------:R-:W1:Y:S01]  /*0040*/  LDC R0, c[0x0][0x398] ;  /* 0x0000e600ff007b82 */ /* 0x000e620000000800 */
[----:B0-----:R-:W-:-:S05]  /*0050*/  IMAD R5, R5, UR4, R2 ;  /* 0x0000000405057c24 */ /* 0x001fca000f8e0202 */
[----:B-1----:R-:W-:-:S13]  /*0060*/  ISETP.GE.AND P0, PT, R5, R0, PT ;  /* 0x000000000500720c */ /* 0x002fda0003f06270 */
[----:B------:R-:W-:Y:S05]  /*0070*/  @P0 EXIT ;  /* 0x000000000000094d */ /* 0x000fea0003800000 */
[----:B------:R-:W0:Y:S01]  /*0080*/  LDC R6, c[0x0][0x39c] ;  /* 0x0000e700ff067b82 */ /* 0x000e220000000800 */
[----:B------:R-:W-:Y:S01]  /*0090*/  IADD3 R4, PT, PT, R0, -0x2, RZ ;  /* 0xfffffffe00047810 */ /* 0x000fe20007ffe0ff */
[----:B------:R-:W1:Y:S01]  /*00a0*/  LDCU.64 UR4, c[0x0][0x358] ;  /* 0x00006b00ff0477ac */ /* 0x000e620008000a00 */
[----:B------:R-:W-:Y:S01]  /*00b0*/  BSSY.RECONVERGENT B0, `(.L_x_0) ;  /* 0x0000074000007945 */ /* 0x000fe20003800200 */
[----:B------:R-:W-:Y:S01]  /*00c0*/  IMAD.MOV.U32 R7, RZ, RZ, RZ ;  /* 0x000000ffff077224 */ /* 0x000fe200078e00ff */
[----:B------:R-:W-:-:S03]  /*00d0*/  ISETP.GE.AND P0, PT, R5, R4, PT ;  /* 0x000000040500720c */ /* 0x000fc60003f06270 */
[----:B------:R-:W2:Y:S01]  /*00e0*/  LDC.64 R2, c[0x0][0x390] ;  /* 0x0000e400ff027b82 */ /* 0x000ea20000000a00 */
[----:B0-----:R-:W-:Y:S01]  /*00f0*/  ISETP.NE.OR P0, PT, R6, 0x3, P0 ;  /* 0x000000030600780c */ /* 0x001fe20000705670 */
[----:B--2---:R-:W-:-:S12]  /*0100*/  IMAD.WIDE R2, R5, 0x4, R2 ;  /* 0x0000000405027825 */ /* 0x004fd800078e0202 */
[----:B-1----:R-:W-:Y:S05]  /*0110*/  @P0 BRA `(.L_x_1) ;  /* 0x0000000400b40947 */ /* 0x002fea0003800000 */
[----:B------:R-:W-:Y:S01]  /*0120*/  IABS R4, R0 ;  /* 0x0000000000047213 */ /* 0x000fe20000000000 */
[----:B------:R-:W-:-:S03]  /*0130*/  IMAD.HI R6, R0, 0x55555556, RZ ;  /* 0x5555555600067827 */ /* 0x000fc600078e02ff */
[----:B------:R-:W0:Y:S01]  /*0140*/  I2F.RP R9, R4 ;  /* 0x0000000400097306 */ /* 0x000e220000209400 */
[----:B------:R-:W-:Y:S01]  /*0150*/  VIADD R12, R5, 0x1 ;  /* 0x00000001050c7836 */ /* 0x000fe20000000000 */
[----:B------:R-:W-:Y:S01]  /*0160*/  LEA.HI R10, R6, R6, RZ, 0x1 ;  /* 0x00000006060a7211 */ /* 0x000fe200078f08ff */
[----:B------:R-:W-:-:S03]  /*0170*/  IMAD.MOV.U32 R6, RZ, RZ, RZ ;  /* 0x000000ffff067224 */ /* 0x000fc600078e00ff */
[----:B------:R-:W-:Y:S02]  /*0180*/  IADD3 R8, PT, PT, R5, R10, RZ ;  /* 0x0000000a05087210 */ /* 0x000fe40007ffe0ff */
[----:B------:R-:W-:Y:S02]  /*0190*/  IABS R13, R12 ;  /* 0x0000000c000d7213 */ /* 0x000fe40000000000 */
[----:B------:R-:W-:Y:S01]  /*01a0*/  ISETP.GE.AND P1, PT, R8, RZ, PT ;  /* 0x000000ff0800720c */ /* 0x000fe20003f26270 */
[----:B0-----:R-:W0:Y:S02]  /*01b0*/  MUFU.RCP R9, R9 ;  /* 0x0000000900097308 */ /* 0x001e240000001000 */
[----:B0-----:R-:W-:Y:S02]  /*01c0*/  IADD3 R7, PT, PT, R9, 0xffffffe, RZ ;  /* 0x0ffffffe09077810 */ /* 0x001fe40007ffe0ff */
[----:B------:R-:W-:Y:S02]  /*01d0*/  IABS R9, R8 ;  /* 0x0000000800097213 */ /* 0x000fe40000000000 */
[----:B------:R-:W-:-:S02]  /*01e0*/  LOP3.LUT R8, RZ, R0, RZ, 0x33, !PT ;  /* 0x00000000ff087212 */ /* 0x000fc400078e33ff */
[----:B------:R-:W0:Y:S02]  /*01f0*/  F2I.FTZ.U32.TRUNC.NTZ R7, R7 ;  /* 0x0000000700077305 */ /* 0x000e24000021f000 */
[----:B0-----:R-:W-:-:S04]  /*0200*/  IMAD.MOV R11, RZ, RZ, -R7 ;  /* 0x000000ffff0b7224 */ /* 0x001fc800078e0a07 */
[----:B------:R-:W-:-:S04]  /*0210*/  IMAD R11, R11, R4, RZ ;  /* 0x000000040b0b7224 */ /* 0x000fc800078e02ff */
[----:B------:R-:W-:-:S06]  /*0220*/  IMAD.HI.U32 R6, R7, R11, R6 ;  /* 0x0000000b07067227 */ /* 0x000fcc00078e0006 */
[----:B------:R-:W-:-:S05]  /*0230*/  IMAD.HI.U32 R7, R6, R9, RZ ;  /* 0x0000000906077227 */ /* 0x000fca00078e00ff */
[----:B------:R-:W-:-:S05]  /*0240*/  IADD3 R7, PT, PT, -R7, RZ, RZ ;  /* 0x000000ff07077210 */ /* 0x000fca0007ffe1ff */
[----:B------:R-:W-:-:S05]  /*0250*/  IMAD R7, R4, R7, R9 ;  /* 0x0000000704077224 */ /* 0x000fca00078e0209 */
[----:B------:R-:W-:-:S13]  /*0260*/  ISETP.GT.U32.AND P0, PT, R4, R7, PT ;  /* 0x000000070400720c */ /* 0x000fda0003f04070 */
[----:B------:R-:W-:-:S05]  /*0270*/  @!P0 IMAD.IADD R7, R7, 0x1, -R4 ;  /* 0x0000000107078824 */ /* 0x000fca00078e0a04 */
[----:B------:R-:W-:-:S13]  /*0280*/  ISETP.GT.U32.AND P0, PT, R4, R7, PT ;  /* 0x000000070400720c */ /* 0x000fda0003f04070 */
[----:B------:R-:W-:Y:S02]  /*0290*/  @!P0 IADD3 R7, PT, PT, R7, -R4, RZ ;  /* 0x8000000407078210 */ /* 0x000fe40007ffe0ff */
[----:B------:R-:W-:-:S03]  /*02a0*/  ISETP.NE.AND P0, PT, R0, RZ, PT ;  /* 0x000000ff0000720c */ /* 0x000fc60003f05270 */
[----:B------:R-:W-:-:S05]  /*02b0*/  @!P1 IMAD.MOV R7, RZ, RZ, -R7 ;  /* 0x000000ffff079224 */ /* 0x000fca00078e0a07 */
[----:B------:R-:W-:-:S04]  /*02c0*/  SEL R11, R8, R7, !P0 ;  /* 0x00000007080b7207 */ /* 0x000fc80004000000 */
[----:B------:R-:W-:Y:S02]  /*02d0*/  IADD3 R10, PT, PT, R10, R11, RZ ;  /* 0x0000000b0a0a7210 */ /* 0x000fe40007ffe0ff */
[----:B------:R-:W-:Y:S02]  /*02e0*/  IADD3 R14, PT, PT, R11, 0x1, RZ ;  /* 0x000000010b0e7810 */ /* 0x000fe40007ffe0ff */
[----:B------:R-:W-:Y:S02]  /*02f0*/  IABS R9, R10 ;  /* 0x0000000a00097213 */ /* 0x000fe40000000000 */
[----:B------:R-:W-:Y:S02]  /*0300*/  ISETP.GE.AND P2, PT, R10, RZ, PT ;  /* 0x000000ff0a00720c */ /* 0x000fe40003f46270 */
[----:B------:R-:W-:Y:S01]  /*0310*/  IABS R15, R14 ;  /* 0x0000000e000f7213 */ /* 0x000fe20000000000 */
[----:B------:R-:W-:-:S04]  /*0320*/  IMAD.HI.U32 R7, R6, R9, RZ ;  /* 0x0000000906077227 */ /* 0x000fc800078e00ff */
[----:B------:R-:W-:Y:S02]  /*0330*/  IMAD.MOV R7, RZ, RZ, -R7 ;  /* 0x000000ffff077224 */ /* 0x000fe400078e0a07 */
[----:B------:R-:W-:-:S04]  /*0340*/  IMAD.HI.U32 R10, R6, R15, RZ ;  /* 0x0000000f060a7227 */ /* 0x000fc800078e00ff */
[----:B------:R-:W-:Y:S02]  /*0350*/  IMAD R7, R4, R7, R9 ;  /* 0x0000000704077224 */ /* 0x000fe400078e0209 */
[----:B------:R-:W-:-:S03]  /*0360*/  IMAD.MOV R10, RZ, RZ, -R10 ;  /* 0x000000ffff0a7224 */ /* 0x000fc600078e0a0a */
[C---:B------:R-:W-:Y:S01]  /*0370*/  ISETP.GT.U32.AND P1, PT, R4.reuse, R7, PT ;  /* 0x000000070400720c */ /* 0x040fe20003f24070 */
[----:B------:R-:W-:-:S12]  /*0380*/  IMAD R15, R4, R10, R15 ;  /* 0x0000000a040f7224 */ /* 0x000fd800078e020f */
[----:B------:R-:W-:-:S04]  /*0390*/  @!P1 IADD3 R7, PT, PT, R7, -R4, RZ ;  /* 0x8000000407079210 */ /* 0x000fc80007ffe0ff */
[----:B------:R-:W-:-:S13]  /*03a0*/  ISETP.GT.U32.AND P1, PT, R4, R7, PT ;  /* 0x000000070400720c */ /* 0x000fda0003f24070 */
[----:B------:R-:W-:-:S05]  /*03b0*/  @!P1 IMAD.IADD R7, R7, 0x1, -R4 ;  /* 0x0000000107079824 */ /* 0x000fca00078e0a04 */
[----:B------:R-:W-:Y:S02]  /*03c0*/  @!P2 IADD3 R7, PT, PT, -R7, RZ, RZ ;  /* 0x000000ff0707a210 */ /* 0x000fe40007ffe1ff */
[----:B------:R-:W-:Y:S02]  /*03d0*/  ISETP.GT.U32.AND P2, PT, R4, R15, PT ;  /* 0x0000000f0400720c */ /* 0x000fe40003f44070 */
[----:B------:R-:W-:Y:S01]  /*03e0*/  SEL R9, R8, R7, !P0 ;  /* 0x0000000708097207 */ /* 0x000fe20004000000 */
[----:B------:R-:W-:-:S04]  /*03f0*/  IMAD.HI.U32 R7, R6, R13, RZ ;  /* 0x0000000d06077227 */ /* 0x000fc800078e00ff */
[----:B------:R-:W-:Y:S01]  /*0400*/  VIADD R16, R9, 0x1 ;  /* 0x0000000109107836 */ /* 0x000fe20000000000 */
[----:B------:R-:W-:-:S04]  /*0410*/  IADD3 R7, PT, PT, -R7, RZ, RZ ;  /* 0x000000ff07077210 */ /* 0x000fc80007ffe1ff */
[----:B------:R-:W-:Y:S01]  /*0420*/  IABS R17, R16 ;  /* 0x0000001000117213 */ /* 0x000fe20000000000 */
[----:B------:R-:W-:Y:S01]  /*0430*/  IMAD R13, R4, R7, R13 ;  /* 0x00000007040d7224 */ /* 0x000fe200078e020d */
[----:B------:R-:W-:Y:S02]  /*0440*/  @!P2 IADD3 R15, PT, PT, R15, -R4, RZ ;  /* 0x800000040f0fa210 */ /* 0x000fe40007ffe0ff */
[----:B------:R-:W-:Y:S01]  /*0450*/  ISETP.GE.AND P2, PT, R14, RZ, PT ;  /* 0x000000ff0e00720c */ /* 0x000fe20003f46270 */
[----:B------:R-:W-:Y:S01]  /*0460*/  IMAD.HI.U32 R6, R6, R17, RZ ;  /* 0x0000001106067227 */ /* 0x000fe200078e00ff */
[C---:B------:R-:W-:Y:S02]  /*0470*/  ISETP.GT.U32.AND P1, PT, R4.reuse, R13, PT ;  /* 0x0000000d0400720c */ /* 0x040fe40003f24070 */
[----:B------:R-:W-:Y:S02]  /*0480*/  ISETP.GT.U32.AND P5, PT, R4, R15, PT ;  /* 0x0000000f0400720c */ /* 0x000fe40003fa4070 */
[----:B------:R-:W-:-:S05]  /*0490*/  IADD3 R6, PT, PT, -R6, RZ, RZ ;  /* 0x000000ff06067210 */ /* 0x000fca0007ffe1ff */
[C---:B------:R-:W-:Y:S02]  /*04a0*/  IMAD R17, R4.reuse, R6, R17 ;  /* 0x0000000604117224 */ /* 0x040fe400078e0211 */
[----:B------:R-:W0:Y:S02]  /*04b0*/  LDC.64 R6, c[0x0][0x388] ;  /* 0x0000e200ff067b82 */ /* 0x000e240000000a00 */
[--C-:B------:R-:W-:Y:S01]  /*04c0*/  @!P1 IMAD.IADD R13, R13, 0x1, -R4.reuse ;  /* 0x000000010d0d9824 */ /* 0x100fe200078e0a04 */
[----:B------:R-:W-:Y:S01]  /*04d0*/  ISETP.GT.U32.AND P3, PT, R4, R17, PT ;  /* 0x000000110400720c */ /* 0x000fe20003f64070 */
[----:B------:R-:W-:-:S03]  /*04e0*/  @!P5 IMAD.IADD R15, R15, 0x1, -R4 ;  /* 0x000000010f0fd824 */ /* 0x000fc600078e0a04 */
[----:B------:R-:W-:Y:S02]  /*04f0*/  ISETP.GT.U32.AND P1, PT, R4, R13, PT ;  /* 0x0000000d0400720c */ /* 0x000fe40003f24070 */
[----:B------:R-:W-:-:S07]  /*0500*/  @!P2 IADD3 R15, PT, PT, -R15, RZ, RZ ;  /* 0x000000ff0f0fa210 */ /* 0x000fce0007ffe1ff */
[----:B------:R-:W-:Y:S01]  /*0510*/  @!P3 IMAD.IADD R17, R17, 0x1, -R4 ;  /* 0x000000011111b824 */ /* 0x000fe200078e0a04 */
[----:B------:R-:W-:-:S03]  /*0520*/  ISETP.GE.AND P3, PT, R12, RZ, PT ;  /* 0x000000ff0c00720c */ /* 0x000fc60003f66270 */
[----:B------:R-:W-:Y:S02]  /*0530*/  @!P1 IADD3 R13, PT, PT, R13, -R4, RZ ;  /* 0x800000040d0d9210 */ /* 0x000fe40007ffe0ff */
[----:B------:R-:W-:Y:S02]  /*0540*/  ISETP.GT.U32.AND P4, PT, R4, R17, PT ;  /* 0x000000110400720c */ /* 0x000fe40003f84070 */
[----:B------:R-:W-:-:S06]  /*0550*/  ISETP.GE.AND P1, PT, R16, RZ, PT ;  /* 0x000000ff1000720c */ /* 0x000fcc0003f26270 */
[----:B------:R-:W-:-:S05]  /*0560*/  @!P3 IADD3 R13, PT, PT, -R13, RZ, RZ ;  /* 0x000000ff0d0db210 */ /* 0x000fca0007ffe1ff */
[----:B------:R-:W-:-:S05]  /*0570*/  @!P4 IADD3 R17, PT, PT, R17, -R4, RZ ;  /* 0x800000041111c210 */ /* 0x000fca0007ffe0ff */
[----:B------:R-:W-:Y:S01]  /*0580*/  IMAD.MOV.U32 R19, RZ, RZ, R17 ;  /* 0x000000ffff137224 */ /* 0x000fe200078e0011 */
[C---:B------:R-:W-:Y:S01]  /*0590*/  SEL R17, R8.reuse, R13, !P0 ;  /* 0x0000000d08117207 */ /* 0x040fe20004000000 */
[--C-:B0-----:R-:W-:Y:S01]  /*05a0*/  IMAD.WIDE R12, R5, 0x4, R6.reuse ;  /* 0x00000004050c7825 */ /* 0x101fe200078e0206 */
[C---:B------:R-:W-:Y:S02]  /*05b0*/  SEL R5, R8.reuse, R15, !P0 ;  /* 0x0000000f08057207 */ /* 0x040fe40004000000 */
[----:B------:R-:W-:Y:S01]  /*05c0*/  @!P1 IADD3 R19, PT, PT, -R19, RZ, RZ ;  /* 0x000000ff13139210 */ /* 0x000fe20007ffe1ff */
[--C-:B------:R-:W-:Y:S02]  /*05d0*/  IMAD.WIDE R14, R11, 0x4, R6.reuse ;  /* 0x000000040b0e7825 */ /* 0x100fe400078e0206 */
[----:B------:R-:W2:Y:S01]  /*05e0*/  LDG.E R13, desc[UR4][R12.64] ;  /* 0x000000040c0d7981 */ /* 0x000ea2000c1e1900 */
[----:B------:R-:W-:Y:S01]  /*05f0*/  SEL R21, R8, R19, !P0 ;  /* 0x0000001308157207 */ /* 0x000fe20004000000 */
[----:B------:R-:W-:-:S02]  /*0600*/  IMAD.WIDE R10, R17, 0x4, R6 ;  /* 0x00000004110a7825 */ /* 0x000fc400078e0206 */
[----:B------:R-:W3:Y:S02]  /*0610*/  LDG.E R15, desc[UR4][R14.64] ;  /* 0x000000040e0f7981 */ /* 0x000ee4000c1e1900 */
[--C-:B------:R-:W-:Y:S02]  /*0620*/  IMAD.WIDE R16, R5, 0x4, R6.reuse ;  /* 0x0000000405107825 */ /* 0x100fe400078e0206 */
[----:B------:R-:W2:Y:S01]  /*0630*/  LDG.E R11, desc[UR4][R10.64] ;  /* 0x000000040a0b7981 */ /* 0x000ea2000c1e1900 */
[----:B------:R-:W0:Y:S01]  /*0640*/  LDC.64 R4, c[0x0][0x380] ;  /* 0x0000e000ff047b82 */ /* 0x000e220000000a00 */
[--C-:B------:R-:W-:Y:S02]  /*0650*/  IMAD.WIDE R18, R9, 0x4, R6.reuse ;  /* 0x0000000409127825 */ /* 0x100fe400078e0206 */
[----:B------:R-:W4:Y:S02]  /*0660*/  LDG.E R16, desc[UR4][R16.64] ;  /* 0x0000000410107981 */ /* 0x000f24000c1e1900 */
[----:B------:R-:W-:-:S02]  /*0670*/  IMAD.WIDE R20, R21, 0x4, R6 ;  /* 0x0000000415147825 */ /* 0x000fc400078e0206 */
[----:B------:R-:W5:Y:S04]  /*0680*/  LDG.E R18, desc[UR4][R18.64] ;  /* 0x0000000412127981 */ /* 0x000f68000c1e1900 */
[----:B------:R-:W5:Y:S01]  /*0690*/  LDG.E R21, desc[UR4][R20.64] ;  /* 0x0000000414157981 */ /* 0x000f62000c1e1900 */
[CC--:B--2---:R-:W-:Y:S02]  /*06a0*/  IMAD R7, R13.reuse, R0.reuse, R11 ;  /* 0x000000000d077224 */ /* 0x0c4fe400078e020b */
[-C--:B---3--:R-:W-:Y:S02]  /*06b0*/  IMAD R13, R13, R0.reuse, R15 ;  /* 0x000000000d0d7224 */ /* 0x088fe400078e020f */
[-CC-:B----4-:R-:W-:Y:S02]  /*06c0*/  IMAD R9, R15, R0.reuse, R16.reuse ;  /* 0x000000000f097224 */ /* 0x190fe400078e0210 */
[----:B------:R-:W-:-:S02]  /*06d0*/  IMAD R23, R11, R0, R16 ;  /* 0x000000000b177224 */ /* 0x000fc400078e0210 */
[----:B0-----:R-:W-:-:S04]  /*06e0*/  IMAD.WIDE R10, R13, 0x4, R4 ;  /* 0x000000040d0a7825 */ /* 0x001fc800078e0204 */
[----:B------:R-:W-:Y:S02]  /*06f0*/  IMAD.WIDE R6, R7, 0x4, R4 ;  /* 0x0000000407067825 */ /* 0x000fe400078e0204 */
[----:B------:R-:W2:Y:S02]  /*0700*/  LDG.E R10, desc[UR4][R10.64] ;  /* 0x000000040a0a7981 */ /* 0x000ea4000c1e1900 */
[----:B-----5:R-:W-:Y:S02]  /*0710*/  IMAD R15, R18, R0, R21 ;  /* 0x00000000120f7224 */ /* 0x020fe400078e0215 */
[--C-:B------:R-:W-:Y:S01]  /*0720*/  IMAD.WIDE R8, R9, 0x4, R4.reuse ;  /* 0x0000000409087825 */ /* 0x100fe200078e0204 */
[----:B------:R-:W3:Y:S03]  /*0730*/  LDG.E R7, desc[UR4][R6.64] ;  /* 0x0000000406077981 */ /* 0x000ee6000c1e1900 */
[----:B------:R-:W-:-:S02]  /*0740*/  IMAD.WIDE R12, R23, 0x4, R4 ;  /* 0x00000004170c7825 */ /* 0x000fc400078e0204 */
[----:B------:R-:W3:Y:S02]  /*0750*/  LDG.E R8, desc[UR4][R8.64] ;  /* 0x0000000408087981 */ /* 0x000ee4000c1e1900 */
[----:B------:R-:W-:Y:S02]  /*0760*/  IMAD.WIDE R4, R15, 0x4, R4 ;  /* 0x000000040f047825 */ /* 0x000fe400078e0204 */
[----:B------:R-:W2:Y:S04]  /*0770*/  LDG.E R13, desc[UR4][R12.64] ;  /* 0x000000040c0d7981 */ /* 0x000ea8000c1e1900 */
[----:B------:R-:W4:Y:S01]  /*0780*/  LDG.E R4, desc[UR4][R4.64] ;  /* 0x0000000404047981 */ /* 0x000f22000c1e1900 */
[----:B---3--:R-:W-:Y:S01]  /*0790*/  FADD R17, R7, R8 ;  /* 0x0000000807117221 */ /* 0x008fe20000000000 */
[----:B--2---:R-:W-:-:S03]  /*07a0*/  FADD R15, R10, R13 ;  /* 0x0000000d0a0f7221 */ /* 0x004fc60000000000 */
[----:B----4-:R-:W-:Y:S01]  /*07b0*/  FADD R0, R17, R4 ;  /* 0x0000000411007221 */ /* 0x010fe20000000000 */
[----:B------:R-:W-:-:S04]  /*07c0*/  FADD R15, R4, R15 ;  /* 0x0000000f040f7221 */ /* 0x000fc80000000000 */
[----:B------:R-:W-:-:S05]  /*07d0*/  FADD R0, -R0, R15 ;  /* 0x0000000f00007221 */ /* 0x000fca0000000100 */
[----:B------:R-:W-:-:S07]  /*07e0*/  FMNMX R7, RZ, R0, PT ;  /* 0x00000000ff077209 */ /* 0x000fce0003800000 */
.L_x_1:
[----:B------:R-:W-:Y:S05]  /*07f0*/  BSYNC.RECONVERGENT B0 ;  /* 0x0000000000007941 */ /* 0x000fea0003800200 */
.L_x_0:
[----:B------:R-:W-:Y:S01]  /*0800*/  STG.E desc[UR4][R2.64], R7 ;  /* 0x0000000702007986 */ /* 0x000fe2000c101904 */
[----:B------:R-:W-:Y:S05]  /*0810*/  EXIT ;  /* 0x000000000000794d */ /* 0x000fea0003800000 */
.L_x_2:
[----:B------:R-:W-:-:S00]  /*0820*/  BRA `(.L_x_2) ;  /* 0xfffffffc00fc7947 */ /* 0x000fc0000383ffff */
[----:B------:R-:W-:-:S00]  /*0830*/  NOP ;  /* 0x0000000000007918 */ /* 0x000fc00000000000 */
        /* <DEDUP_REMOVED lines=12> */
.L_x_64:


//--------------------- .text.simulated_annealing_step --------------------------
	.section	.text.simulated_annealing_step,"ax",@progbits
	.align	128
        .global         simulated_annealing_step
        .type           simulated_annealing_step,@function
        .size           simulated_annealing_step,(.L_x_61 - simulated_annealing_step)
        .other          simulated_annealing_step,@"STO_CUDA_ENTRY STV_DEFAULT"
simulated_annealing_step:
.text.simulated_annealing_step:
        /* <DEDUP_REMOVED lines=8> */
[----:B------:R-:W-:Y:S01]  /*0080*/  VIADD R3, R2, 0xffffffff ;  /* 0xffffffff02037836 */ /* 0x000fe20000000000 */
[----:B------:R-:W0:Y:S01]  /*0090*/  LDCU UR6, c[0x0][0x3a0] ;  /* 0x00007400ff0677ac */ /* 0x000e220008000800 */
[----:B------:R-:W1:Y:S02]  /*00a0*/  I2F.U32.RP R7, R2 ;  /* 0x0000000200077306 */ /* 0x000e640000209000 */
[----:B------:R-:W-:Y:S01]  /*00b0*/  IMAD.MOV R9, RZ, RZ, -R3 ;  /* 0x000000ffff097224 */ /* 0x000fe200078e0a03 */
[----:B------:R-:W-:-:S05]  /*00c0*/  ISETP.NE.U32.AND P1, PT, R3, RZ, PT ;  /* 0x000000ff0300720c */ /* 0x000fca0003f25070 */
[----:B------:R-:W2:Y:S08]  /*00d0*/  I2F.U32.RP R6, R3 ;  /* 0x0000000300067306 */ /* 0x000eb00000209000 */
[----:B-1----:R-:W-:Y:S08]  /*00e0*/  MUFU.RCP R7, R7 ;  /* 0x0000000700077308 */ /* 0x002ff00000001000 */
[----:B--2---:R-:W1:Y:S02]  /*00f0*/  MUFU.RCP R6, R6 ;  /* 0x0000000600067308 */ /* 0x004e640000001000 */
[----:B-1----:R-:W-:-:S06]  /*0100*/  VIADD R4, R6, 0xffffffe ;  /* 0x0ffffffe06047836 */ /* 0x002fcc0000000000 */
[----:B------:R1:W2:Y:S02]  /*0110*/  F2I.FTZ.U32.TRUNC.NTZ R5, R4 ;  /* 0x0000000400057305 */ /* 0x0002a4000021f000 */
[----:B-1----:R-:W-:Y:S02]  /*0120*/  IMAD.MOV.U32 R4, RZ, RZ, RZ ;  /* 0x000000ffff047224 */ /* 0x002fe400078e00ff */
[----:B--2---:R-:W-:-:S04]  /*0130*/  IMAD R9, R9, R5, RZ ;  /* 0x0000000509097224 */ /* 0x004fc800078e02ff */
[----:B------:R-:W-:-:S04]  /*0140*/  IMAD.HI.U32 R5, R5, R9, R4 ;  /* 0x0000000905057227 */ /* 0x000fc800078e0004 */
[----:B------:R-:W-:Y:S02]  /*0150*/  VIADD R4, R7, 0xffffffe ;  /* 0x0ffffffe07047836 */ /* 0x000fe40000000000 */
[----:B0-----:R-:W-:-:S04]  /*0160*/  IMAD.HI.U32 R5, R5, UR6, RZ ;  /* 0x0000000605057c27 */ /* 0x001fc8000f8e00ff */
[----:B------:R-:W-:Y:S02]  /*0170*/  IMAD.MOV R6, RZ, RZ, -R5 ;  /* 0x000000ffff067224 */ /* 0x000fe400078e0a05 */
[----:B------:R0:W1:Y:S02]  /*0180*/  F2I.FTZ.U32.TRUNC.NTZ R5, R4 ;  /* 0x0000000400057305 */ /* 0x000064000021f000 */
[----:B------:R-:W-:-:S05]  /*0190*/  IMAD R6, R3, R6, UR6 ;  /* 0x0000000603067e24 */ /* 0x000fca000f8e0206 */
[----:B------:R-:W-:Y:S01]  /*01a0*/  ISETP.GE.U32.AND P0, PT, R6, R3, PT ;  /* 0x000000030600720c */ /* 0x000fe20003f06070 */
[----:B0-----:R-:W-:Y:S02]  /*01b0*/  IMAD.MOV.U32 R4, RZ, RZ, RZ ;  /* 0x000000ffff047224 */ /* 0x001fe400078e00ff */
[----:B-1----:R-:W-:-:S04]  /*01c0*/  IMAD.MOV R9, RZ, RZ, -R5 ;  /* 0x000000ffff097224 */ /* 0x002fc800078e0a05 */
[----:B------:R-:W-:-:S06]  /*01d0*/  IMAD R7, R9, R2, RZ ;  /* 0x0000000209077224 */ /* 0x000fcc00078e02ff */
[----:B------:R-:W-:Y:S02]  /*01e0*/  @P0 IMAD.IADD R6, R6, 0x1, -R3 ;  /* 0x0000000106060824 */ /* 0x000fe400078e0a03 */
[----:B------:R-:W-:-:S03]  /*01f0*/  IMAD.HI.U32 R8, R5, R7, R4 ;  /* 0x0000000705087227 */ /* 0x000fc600078e0004 */
[----:B------:R-:W-:-:S13]  /*0200*/  ISETP.GE.U32.AND P0, PT, R6, R3, PT ;  /* 0x000000030600720c */ /* 0x000fda0003f06070 */
[----:B------:R-:W-:Y:S01]  /*0210*/  @P0 IMAD.IADD R6, R6, 0x1, -R3 ;  /* 0x0000000106060824 */ /* 0x000fe200078e0a03 */
[----:B------:R-:W-:Y:S02]  /*0220*/  @!P1 LOP3.LUT R6, RZ, R3, RZ, 0x33, !PT ;  /* 0x00000003ff069212 */ /* 0x000fe400078e33ff */
[----:B------:R-:W-:Y:S02]  /*0230*/  ISETP.NE.U32.AND P1, PT, R2, RZ, PT ;  /* 0x000000ff0200720c */ /* 0x000fe40003f25070 */
[----:B------:R-:W-:Y:S02]  /*0240*/  IADD3 R5, PT, PT, R0, 0x1, R6 ;  /* 0x0000000100057810 */ /* 0x000fe40007ffe006 */
[----:B------:R-:W-:-:S03]  /*0250*/  LOP3.LUT R6, RZ, R2, RZ, 0x33, !PT ;  /* 0x00000002ff067212 */ /* 0x000fc600078e33ff */
[----:B------:R-:W-:-:S04]  /*0260*/  IMAD.HI.U32 R8, R8, R5, RZ ;  /* 0x0000000508087227 */ /* 0x000fc800078e00ff */
[----:B------:R-:W-:-:S04]  /*0270*/  IMAD.MOV R8, RZ, RZ, -R8 ;  /* 0x000000ffff087224 */ /* 0x000fc800078e0a08 */
[----:B------:R-:W-:-:S05]  /*0280*/  IMAD R5, R2, R8, R5 ;  /* 0x0000000802057224 */ /* 0x000fca00078e0205 */
[----:B------:R-:W-:-:S13]  /*0290*/  ISETP.GE.U32.AND P0, PT, R5, R2, PT ;  /* 0x000000020500720c */ /* 0x000fda0003f06070 */
[----:B------:R-:W-:-:S05]  /*02a0*/  @P0 IMAD.IADD R5, R5, 0x1, -R2 ;  /* 0x0000000105050824 */ /* 0x000fca00078e0a02 */
[----:B------:R-:W-:-:S13]  /*02b0*/  ISETP.GE.U32.AND P0, PT, R5, R2, PT ;  /* 0x000000020500720c */ /* 0x000fda0003f06070 */
[----:B------:R-:W-:-:S05]  /*02c0*/  @P0 IMAD.IADD R5, R5, 0x1, -R2 ;  /* 0x0000000105050824 */ /* 0x000fca00078e0a02 */
[----:B------:R-:W-:-:S04]  /*02d0*/  SEL R7, R6, R5, !P1 ;  /* 0x0000000506077207 */ /* 0x000fc80004800000 */
[----:B------:R-:W-:-:S13]  /*02e0*/  ISETP.GE.AND P0, PT, R0, R7, PT ;  /* 0x000000070000720c */ /* 0x000fda0003f06270 */
[----:B------:R-:W-:Y:S05]  /*02f0*/  @P0 EXIT ;  /* 0x000000000000094d */ /* 0x000fea0003800000 */
[----:B------:R-:W-:Y:S01]  /*0300*/  IABS R11, R2 ;  /* 0x00000002000b7213 */ /* 0x000fe20000000000 */
[----:B------:R-:W-:Y:S01]  /*0310*/  IMAD.IADD R3, R0, 0x1, R3 ;  /* 0x0000000100037824 */ /* 0x000fe200078e0203 */
[----:B------:R-:W0:Y:S01]  /*0320*/  LDCU.64 UR4, c[0x0][0x358] ;  /* 0x00006b00ff0477ac */ /* 0x000e220008000a00 */
[----:B------:R-:W-:Y:S01]  /*0330*/  VIADD R9, R7, 0x1 ;  /* 0x0000000107097836 */ /* 0x000fe20000000000 */
[----:B------:R-:W1:Y:S08]  /*0340*/  I2F.RP R8, R11 ;  /* 0x0000000b00087306 */ /* 0x000e700000209400 */
[----:B-1----:R-:W1:Y:S02]  /*0350*/  MUFU.RCP R8, R8 ;  /* 0x0000000800087308 */ /* 0x002e640000001000 */
[----:B-1----:R-:W-:Y:S01]  /*0360*/  VIADD R4, R8, 0xffffffe ;  /* 0x0ffffffe08047836 */ /* 0x002fe20000000000 */
[----:B------:R-:W-:-:S05]  /*0370*/  IABS R8, R3 ;  /* 0x0000000300087213 */ /* 0x000fca0000000000 */
[----:B------:R1:W2:Y:S02]  /*0380*/  F2I.FTZ.U32.TRUNC.NTZ R5, R4 ;  /* 0x0000000400057305 */ /* 0x0002a4000021f000 */
[----:B-1----:R-:W-:Y:S02]  /*0390*/  IMAD.MOV.U32 R4, RZ, RZ, RZ ;  /* 0x000000ffff047224 */ /* 0x002fe400078e00ff */
[----:B--2---:R-:W-:-:S04]  /*03a0*/  IMAD.MOV R10, RZ, RZ, -R5 ;  /* 0x000000ffff0a7224 */ /* 0x004fc800078e0a05 */
[----:B------:R-:W-:Y:S01]  /*03b0*/  IMAD R13, R10, R11, RZ ;  /* 0x0000000b0a0d7224 */ /* 0x000fe200078e02ff */
[----:B------:R-:W-:-:S03]  /*03c0*/  IABS R10, R9 ;  /* 0x00000009000a7213 */ /* 0x000fc60000000000 */
[----:B------:R-:W-:-:S06]  /*03d0*/  IMAD.HI.U32 R5, R5, R13, R4 ;  /* 0x0000000d05057227 */ /* 0x000fcc00078e0004 */
[----:B------:R-:W-:-:S04]  /*03e0*/  IMAD.HI.U32 R4, R5, R8, RZ ;  /* 0x0000000805047227 */ /* 0x000fc800078e00ff */
[----:B------:R-:W-:-:S04]  /*03f0*/  IMAD.HI.U32 R5, R5, R10, RZ ;  /* 0x0000000a05057227 */ /* 0x000fc800078e00ff */
[----:B------:R-:W-:Y:S02]  /*0400*/  IMAD.MOV R4, RZ, RZ, -R4 ;  /* 0x000000ffff047224 */ /* 0x000fe400078e0a04 */
[----:B------:R-:W-:Y:S02]  /*0410*/  IMAD.MOV R5, RZ, RZ, -R5 ;  /* 0x000000ffff057224 */ /* 0x000fe400078e0a05 */
[C---:B------:R-:W-:Y:S02]  /*0420*/  IMAD R8, R11.reuse, R4, R8 ;  /* 0x000000040b087224 */ /* 0x040fe400078e0208 */
[C---:B------:R-:W-:Y:S02]  /*0430*/  IMAD R10, R11.reuse, R5, R10 ;  /* 0x000000050b0a7224 */ /* 0x040fe400078e020a */
[----:B------:R-:W1:Y:S01]  /*0440*/  LDC.64 R4, c[0x0][0x388] ;  /* 0x0000e200ff047b82 */ /* 0x000e620000000a00 */
[C---:B------:R-:W-:Y:S02]  /*0450*/  ISETP.GT.U32.AND P0, PT, R11.reuse, R8, PT ;  /* 0x000000080b00720c */ /* 0x040fe40003f04070 */
[----:B------:R-:W-:-:S11]  /*0460*/  ISETP.GT.U32.AND P1, PT, R11, R10, PT ;  /* 0x0000000a0b00720c */ /* 0x000fd60003f24070 */
[--C-:B------:R-:W-:Y:S01]  /*0470*/  @!P0 IMAD.IADD R8, R8, 0x1, -R11.reuse ;  /* 0x0000000108088824 */ /* 0x100fe200078e0a0b */
[----:B------:R-:W-:Y:S01]  /*0480*/  ISETP.GE.AND P0, PT, R3, RZ, PT ;  /* 0x000000ff0300720c */ /* 0x000fe20003f06270 */
[----:B------:R-:W-:Y:S01]  /*0490*/  @!P1 IMAD.IADD R10, R10, 0x1, -R11 ;  /* 0x000000010a0a9824 */ /* 0x000fe200078e0a0b */
[----:B------:R-:W-:Y:S02]  /*04a0*/  ISETP.GE.AND P1, PT, R9, RZ, PT ;  /* 0x000000ff0900720c */ /* 0x000fe40003f26270 */
[C---:B------:R-:W-:Y:S02]  /*04b0*/  ISETP.GT.U32.AND P2, PT, R11.reuse, R8, PT ;  /* 0x000000080b00720c */ /* 0x040fe40003f44070 */
[----:B------:R-:W-:-:S11]  /*04c0*/  ISETP.GT.U32.AND P3, PT, R11, R10, PT ;  /* 0x0000000a0b00720c */ /* 0x000fd60003f64070 */
[--C-:B------:R-:W-:Y:S01]  /*04d0*/  @!P2 IMAD.IADD R8, R8, 0x1, -R11.reuse ;  /* 0x000000010808a824 */ /* 0x100fe200078e0a0b */
[----:B------:R-:W-:Y:S01]  /*04e0*/  ISETP.NE.AND P2, PT, R2, RZ, PT ;  /* 0x000000ff0200720c */ /* 0x000fe20003f45270 */
[----:B------:R-:W-:Y:S02]  /*04f0*/  @!P3 IMAD.IADD R10, R10, 0x1, -R11 ;  /* 0x000000010a0ab824 */ /* 0x000fe400078e0a0b */
[----:B------:R-:W-:Y:S02]  /*0500*/  @!P0 IMAD.MOV R8, RZ, RZ, -R8 ;  /* 0x000000ffff088224 */ /* 0x000fe400078e0a08 */
[----:B------:R-:W-:-:S03]  /*0510*/  @!P1 IMAD.MOV R10, RZ, RZ, -R10 ;  /* 0x000000ffff0a9224 */ /* 0x000fc600078e0a0a */
[C---:B------:R-:W-:Y:S01]  /*0520*/  SEL R11, R6.reuse, R8, !P2 ;  /* 0x00000008060b7207 */ /* 0x040fe20005000000 */
[----:B-1----:R-:W-:Y:S01]  /*0530*/  IMAD.WIDE R8, R7, 0x4, R4 ;  /* 0x0000000407087825 */ /* 0x002fe200078e0204 */
[----:B------:R-:W-:-:S03]  /*0540*/  SEL R15, R6, R10, !P2 ;  /* 0x0000000a060f7207 */ /* 0x000fc60005000000 */
[--C-:B------:R-:W-:Y:S02]  /*0550*/  IMAD.WIDE R10, R11, 0x4, R4.reuse ;  /* 0x000000040b0a7825 */ /* 0x100fe400078e0204 */
[----:B0-----:R-:W2:Y:S02]  /*0560*/  LDG.E R9, desc[UR4][R8.64] ;  /* 0x0000000408097981 */ /* 0x001ea4000c1e1900 */
[--C-:B------:R-:W-:Y:S02]  /*0570*/  IMAD.WIDE R14, R15, 0x4, R4.reuse ;  /* 0x000000040f0e7825 */ /* 0x100fe400078e0204 */
[----:B------:R-:W2:Y:S02]  /*0580*/  LDG.E R11, desc[UR4][R10.64] ;  /* 0x000000040a0b7981 */ /* 0x000ea4000c1e1900 */
[----:B------:R-:W-:Y:S02]  /*0590*/  IMAD.WIDE R6, R0, 0x4, R4 ;  /* 0x0000000400067825 */ /* 0x000fe400078e0204 */
[----:B------:R-:W3:Y:S01]  /*05a0*/  LDG.E R14, desc[UR4][R14.64] ;  /* 0x000000040e0e7981 */ /* 0x000ee2000c1e1900 */
[----:B------:R-:W0:Y:S03]  /*05b0*/  LDC.64 R4, c[0x0][0x380] ;  /* 0x0000e000ff047b82 */ /* 0x000e260000000a00 */
[----:B------:R-:W4:Y:S01]  /*05c0*/  LDG.E R3, desc[UR4][R6.64] ;  /* 0x0000000406037981 */ /* 0x000f22000c1e1900 */
[----:B--2---:R-:W-:-:S02]  /*05d0*/  IMAD R19, R11, R2, R9 ;  /* 0x000000020b137224 */ /* 0x004fc400078e0209 */
[-CC-:B---3--:R-:W-:Y:S02]  /*05e0*/  IMAD R17, R9, R2.reuse, R14.reuse ;  /* 0x0000000209117224 */ /* 0x188fe400078e020e */
[-C--:B----4-:R-:W-:Y:S02]  /*05f0*/  IMAD R13, R11, R2.reuse, R3 ;  /* 0x000000020b0d7224 */ /* 0x090fe400078e0203 */
[----:B------:R-:W-:Y:S02]  /*0600*/  IMAD R3, R3, R2, R14 ;  /* 0x0000000203037224 */ /* 0x000fe400078e020e */
[----:B0-----:R-:W-:-:S04]  /*0610*/  IMAD.WIDE R12, R13, 0x4, R4 ;  /* 0x000000040d0c7825 */ /* 0x001fc800078e0204 */
[--C-:B------:R-:W-:Y:S02]  /*0620*/  IMAD.WIDE R16, R17, 0x4, R4.reuse ;  /* 0x0000000411107825 */ /* 0x100fe400078e0204 */
[----:B------:R-:W2:Y:S02]  /*0630*/  LDG.E R12, desc[UR4][R12.64] ;  /* 0x000000040c0c7981 */ /* 0x000ea4000c1e1900 */
[--C-:B------:R-:W-:Y:S02]  /*0640*/  IMAD.WIDE R18, R19, 0x4, R4.reuse ;  /* 0x0000000413127825 */ /* 0x100fe400078e0204 */
[----:B------:R-:W2:Y:S02]  /*0650*/  LDG.E R17, desc[UR4][R16.64] ;  /* 0x0000000410117981 */ /* 0x000ea4000c1e1900 */
[----:B------:R-:W-:Y:S02]  /*0660*/  IMAD.WIDE R4, R3, 0x4, R4 ;  /* 0x0000000403047825 */ /* 0x000fe400078e0204 */
[----:B------:R-:W3:Y:S04]  /*0670*/  LDG.E R18, desc[UR4][R18.64] ;  /* 0x0000000412127981 */ /* 0x000ee8000c1e1900 */
[----:B------:R-:W3:Y:S01]  /*0680*/  LDG.E R5, desc[UR4][R4.64] ;  /* 0x0000000404057981 */ /* 0x000ee2000c1e1900 */
[----:B--2---:R-:W-:Y:S01]  /*0690*/  FADD R3, R12, R17 ;  /* 0x000000110c037221 */ /* 0x004fe20000000000 */
[----:B---3--:R-:W-:-:S05]  /*06a0*/  FADD R2, R18, R5 ;  /* 0x0000000512027221 */ /* 0x008fca0000000000 */
[----:B------:R-:W-:Y:S01]  /*06b0*/  FSETP.GEU.AND P0, PT, R2, R3, PT ;  /* 0x000000030200720b */ /* 0x000fe20003f0e000 */
[----:B------:R-:W-:-:S12]  /*06c0*/  FADD R3, -R3, R2 ;  /* 0x0000000203037221 */ /* 0x000fd80000000100 */
[----:B------:R-:W-:Y:S05]  /*06d0*/  @P0 BRA `(.L_x_3) ;  /* 0x0000000000100947 */ /* 0x000fea0003800000 */
[----:B------:R-:W0:Y:S01]  /*06e0*/  LDC.64 R4, c[0x0][0x390] ;  /* 0x0000e400ff047b82 */ /* 0x000e220000000a00 */
[----:B------:R-:W-:Y:S04]  /*06f0*/  ATOMG.E.EXCH.STRONG.GPU PT, RZ, desc[UR4][R6.64], R9 ;  /* 0x8000000906ff79a8 */ /* 0x000fe8000c1ef104 */
[----:B0-----:R-:W-:Y:S01]  /*0700*/  REDG.E.ADD.F32.FTZ.RN.STRONG.GPU desc[UR4][R4.64], R3 ;  /* 0x00000003040079a6 */ /* 0x001fe2000c12f304 */
[----:B------:R-:W-:Y:S05]  /*0710*/  EXIT ;  /* 0x000000000000794d */ /* 0x000fea0003800000 */
.L_x_3:
[----:B------:R-:W0:Y:S01]  /*0720*/  LDC.64 R4, c[0x0][0x398] ;  /* 0x0000e600ff047b82 */ /* 0x000e220000000a00 */
[----:B------:R-:W-:Y:S01]  /*0730*/  BSSY.RECONVERGENT B0, `(.L_x_4) ;  /* 0x000006e000007945 */ /* 0x000fe20003800200 */
[----:B0-----:R-:W-:Y:S01]  /*0740*/  VIADD R5, R5, UR6 ;  /* 0x0000000605057c36 */ /* 0x001fe20008000000 */
[----:B------:R-:W0:Y:S04]  /*0750*/  MUFU.RCP R13, R4 ;  /* 0x00000004000d7308 */ /* 0x000e280000001000 */
[----:B------:R-:W-:-:S04]  /*0760*/  LOP3.LUT R11, R5, 0x6b206574, RZ, 0x3c, !PT ;  /* 0x6b206574050b7812 */ /* 0x000fc800078e3cff */
[----:B------:R-:W-:Y:S01]  /*0770*/  LEA.HI R11, R11, R0, R11, 0x10 ;  /* 0x000000000b0b7211 */ /* 0x000fe200078f800b */
[----:B------:R-:W1:Y:S03]  /*0780*/  FCHK P0, -R3, R4 ;  /* 0x0000000403007302 */ /* 0x000e660000000100 */
[----:B------:R-:W-:Y:S01]  /*0790*/  LOP3.LUT R2, R11, UR6, RZ, 0x3c, !PT ;  /* 0x000000060b027c12 */ /* 0x000fe2000f8e3cff */
[----:B------:R-:W-:-:S03]  /*07a0*/  VIADD R11, R0, UR6 ;  /* 0x00000006000b7c36 */ /* 0x000fc60008000000 */
[----:B------:R-:W-:-:S04]  /*07b0*/  LEA.HI R2, R2, R5, R2, 0xc ;  /* 0x0000000502027211 */ /* 0x000fc800078f6002 */
[----:B------:R-:W-:-:S04]  /*07c0*/  LOP3.LUT R5, R2, R11, RZ, 0x3c, !PT ;  /* 0x0000000b02057212 */ /* 0x000fc800078e3cff */
[----:B------:R-:W-:-:S04]  /*07d0*/  LEA.HI R5, R5, 0x6b206574, R5, 0x10 ;  /* 0x6b20657405057811 */ /* 0x000fc800078f8005 */
[----:B------:R-:W-:-:S04]  /*07e0*/  LOP3.LUT R8, R5, R0, RZ, 0x3c, !PT ;  /* 0x0000000005087212 */ /* 0x000fc800078e3cff */
[----:B------:R-:W-:-:S05]  /*07f0*/  LEA.HI R11, R8, R11, R8, 0xc ;  /* 0x0000000b080b7211 */ /* 0x000fca00078f6008 */
[----:B------:R-:W-:-:S05]  /*0800*/  IMAD.IADD R2, R2, 0x1, R11 ;  /* 0x0000000102027824 */ /* 0x000fca00078e020b */
[----:B------:R-:W-:-:S04]  /*0810*/  LOP3.LUT R5, R2, 0x6b206574, RZ, 0x3c, !PT ;  /* 0x6b20657402057812 */ /* 0x000fc800078e3cff */
[----:B------:R-:W-:-:S04]  /*0820*/  LEA.HI R8, R5, R0, R5, 0x10 ;  /* 0x0000000005087211 */ /* 0x000fc800078f8005 */
[----:B------:R-:W-:Y:S01]  /*0830*/  LOP3.LUT R5, R8, R11, RZ, 0x3c, !PT ;  /* 0x0000000b08057212 */ /* 0x000fe200078e3cff */
[----:B------:R-:W-:-:S03]  /*0840*/  IMAD.IADD R11, R0, 0x1, R11 ;  /* 0x00000001000b7824 */ /* 0x000fc600078e020b */
        /* <DEDUP_REMOVED lines=74> */
[----:B------:R-:W-:Y:S01]  /*0cf0*/  LEA.HI R11, R8, R11, R8, 0xc ;  /* 0x0000000b080b7211 */ /* 0x000fe200078f6008 */
[----:B0-----:R-:W-:-:S04]  /*0d00*/  FFMA R8, R13, -R4, 1 ;  /* 0x3f8000000d087423 */ /* 0x001fc80000000804 */
[----:B------:R-:W-:Y:S02]  /*0d10*/  IMAD.IADD R2, R2, 0x1, R11 ;  /* 0x0000000102027824 */ /* 0x000fe400078e020b */
[----:B------:R-:W-:-:S03]  /*0d20*/  FFMA R8, R13, R8, R13 ;  /* 0x000000080d087223 */ /* 0x000fc6000000000d */
[----:B------:R-:W-:-:S04]  /*0d30*/  LOP3.LUT R5, R2, 0x6b206574, RZ, 0x3c, !PT ;  /* 0x6b20657402057812 */ /* 0x000fc800078e3cff */
[----:B------:R-:W-:Y:S01]  /*0d40*/  LEA.HI R0, R5, R0, R5, 0x10 ;  /* 0x0000000005007211 */ /* 0x000fe200078f8005 */
[----:B------:R-:W-:-:S03]  /*0d50*/  FFMA R5, -R3, R8, RZ ;  /* 0x0000000803057223 */ /* 0x000fc600000001ff */
[----:B------:R-:W-:Y:S01]  /*0d60*/  LOP3.LUT R11, R0, R11, RZ, 0x3c, !PT ;  /* 0x0000000b000b7212 */ /* 0x000fe200078e3cff */
[----:B------:R-:W-:-:S03]  /*0d70*/  FFMA R0, R5, -R4, -R3 ;  /* 0x8000000405007223 */ /* 0x000fc60000000803 */
[----:B------:R-:W-:Y:S01]  /*0d80*/  LEA.HI R2, R11, R2, R11, 0xc ;  /* 0x000000020b027211 */ /* 0x000fe200078f600b */
[----:B------:R-:W-:-:S03]  /*0d90*/  FFMA R0, R8, R0, R5 ;  /* 0x0000000008007223 */ /* 0x000fc60000000005 */
[----:B------:R-:W-:-:S04]  /*0da0*/  LOP3.LUT R2, R2, 0x7fffffff, RZ, 0xc0, !PT ;  /* 0x7fffffff02027812 */ /* 0x000fc800078ec0ff */
[----:B------:R-:W-:-:S05]  /*0db0*/  I2FP.F32.U32 R2, R2 ;  /* 0x0000000200027245 */ /* 0x000fca0000201000 */
[----:B------:R-:W-:Y:S01]  /*0dc0*/  FMUL R2, R2, 4.6566128730773925781e-10 ;  /* 0x3000000002027820 */ /* 0x000fe20000400000 */
[----:B-1----:R-:W-:Y:S06]  /*0dd0*/  @!P0 BRA `(.L_x_5) ;  /* 0x00000000000c8947 */ /* 0x002fec0003800000 */
[----:B------:R-:W-:Y:S01]  /*0de0*/  FADD R0, -R3, -RZ ;  /* 0x800000ff03007221 */ /* 0x000fe20000000100 */
[----:B------:R-:W-:-:S07]  /*0df0*/  MOV R4, 0xe10 ;  /* 0x00000e1000047802 */ /* 0x000fce0000000f00 */
[----:B------:R-:W-:Y:S05]  /*0e00*/  CALL.REL.NOINC `($__internal_0_$__cuda_sm3x_div_rn_noftz_f32_slowpath) ;  /* 0x0000000000447944 */ /* 0x000fea0003c00000 */
.L_x_5:
[----:B------:R-:W-:Y:S05]  /*0e10*/  BSYNC.RECONVERGENT B0 ;  /* 0x0000000000007941 */ /* 0x000fea0003800200 */
.L_x_4:
[----:B------:R-:W-:Y:S02]  /*0e20*/  IMAD.MOV.U32 R5, RZ, RZ, 0x3bbb989d ;  /* 0x3bbb989dff057424 */ /* 0x000fe400078e00ff */
[----:B------:R-:W-:Y:S02]  /*0e30*/  IMAD.MOV.U32 R11, RZ, RZ, 0x437c0000 ;  /* 0x437c0000ff0b7424 */ /* 0x000fe400078e00ff */
[----:B------:R-:W-:-:S04]  /*0e40*/  FFMA.SAT R4, R0, R5, 0.5 ;  /* 0x3f00000000047423 */ /* 0x000fc80000002005 */
[----:B------:R-:W-:-:S04]  /*0e50*/  FFMA.RM R4, R4, R11, 12582913 ;  /* 0x4b40000104047423 */ /* 0x000fc8000000400b */
[C---:B------:R-:W-:Y:S01]  /*0e60*/  FADD R5, R4.reuse, -12583039 ;  /* 0xcb40007f04057421 */ /* 0x040fe20000000000 */
[----:B------:R-:W-:-:S03]  /*0e70*/  IMAD.SHL.U32 R4, R4, 0x800000, RZ ;  /* 0x0080000004047824 */ /* 0x000fc600078e00ff */
[----:B------:R-:W-:-:S04]  /*0e80*/  FFMA R5, R0, 1.4426950216293334961, -R5 ;  /* 0x3fb8aa3b00057823 */ /* 0x000fc80000000805 */
[----:B------:R-:W-:-:S06]  /*0e90*/  FFMA R5, R0, 1.925963033500011079e-08, R5 ;  /* 0x32a5706000057823 */ /* 0x000fcc0000000005 */
[----:B------:R-:W0:Y:S02]  /*0ea0*/  MUFU.EX2 R5, R5 ;  /* 0x0000000500057308 */ /* 0x000e240000000800 */
[----:B0-----:R-:W-:-:S05]  /*0eb0*/  FMUL R11, R4, R5 ;  /* 0x00000005040b7220 */ /* 0x001fca0000400000 */
[----:B------:R-:W-:-:S13]  /*0ec0*/  FSETP.GEU.AND P0, PT, R2, R11, PT ;  /* 0x0000000b0200720b */ /* 0x000fda0003f0e000 */
[----:B------:R-:W-:Y:S05]  /*0ed0*/  @P0 EXIT ;  /* 0x000000000000094d */ /* 0x000fea0003800000 */
[----:B------:R-:W0:Y:S01]  /*0ee0*/  LDC.64 R4, c[0x0][0x390] ;  /* 0x0000e400ff047b82 */ /* 0x000e220000000a00 */
[----:B------:R-:W-:Y:S04]  /*0ef0*/  ATOMG.E.EXCH.STRONG.GPU PT, RZ, desc[UR4][R6.64], R9 ;  /* 0x8000000906ff79a8 */ /* 0x000fe8000c1ef104 */
[----:B0-----:R-:W-:Y:S01]  /*0f00*/  REDG.E.ADD.F32.FTZ.RN.STRONG.GPU desc[UR4][R4.64], R3 ;  /* 0x00000003040079a6 */ /* 0x001fe2000c12f304 */
[----:B------:R-:W-:Y:S05]  /*0f10*/  EXIT ;  /* 0x000000000000794d */ /* 0x000fea0003800000 */
        .weak           $__internal_0_$__cuda_sm3x_div_rn_noftz_f32_slowpath
        .type           $__internal_0_$__cuda_sm3x_div_rn_noftz_f32_slowpath,@function
        .size           $__internal_0_$__cuda_sm3x_div_rn_noftz_f32_slowpath,(.L_x_61 - $__internal_0_$__cuda_sm3x_div_rn_noftz_f32_slowpath)
$__internal_0_$__cuda_sm3x_div_rn_noftz_f32_slowpath:
[----:B------:R-:W0:Y:S01]  /*0f20*/  LDC R5, c[0x0][0x398] ;  /* 0x0000e600ff057b82 */ /* 0x000e220000000800 */
[----:B------:R-:W-:Y:S01]  /*0f30*/  SHF.R.U32.HI R8, RZ, 0x17, R0 ;  /* 0x00000017ff087819 */ /* 0x000fe20000011600 */
[----:B------:R-:W1:Y:S01]  /*0f40*/  LDCU UR7, c[0x0][0x398] ;  /* 0x00007300ff0777ac */ /* 0x000e620008000800 */
[----:B------:R-:W-:Y:S02]  /*0f50*/  BSSY.RECONVERGENT B1, `(.L_x_6) ;  /* 0x0000063000017945 */ /* 0x000fe40003800200 */
[----:B------:R-:W-:-:S05]  /*0f60*/  LOP3.LUT R14, R8, 0xff, RZ, 0xc0, !PT ;  /* 0x000000ff080e7812 */ /* 0x000fca00078ec0ff */
[----:B------:R-:W-:Y:S02]  /*0f70*/  VIADD R13, R14, 0xffffffff ;  /* 0xffffffff0e0d7836 */ /* 0x000fe40000000000 */
[----:B-1----:R-:W-:Y:S01]  /*0f80*/  IMAD.U32 R11, RZ, RZ, UR7 ;  /* 0x00000007ff0b7e24 */ /* 0x002fe2000f8e00ff */
[----:B0-----:R-:W-:-:S04]  /*0f90*/  SHF.R.U32.HI R10, RZ, 0x17, R5 ;  /* 0x00000017ff0a7819 */ /* 0x001fc80000011605 */
[----:B------:R-:W-:-:S05]  /*0fa0*/  LOP3.LUT R10, R10, 0xff, RZ, 0xc0, !PT ;  /* 0x000000ff0a0a7812 */ /* 0x000fca00078ec0ff */
[----:B------:R-:W-:-:S05]  /*0fb0*/  VIADD R12, R10, 0xffffffff ;  /* 0xffffffff0a0c7836 */ /* 0x000fca0000000000 */
[----:B------:R-:W-:-:S04]  /*0fc0*/  ISETP.GT.U32.AND P0, PT, R12, 0xfd, PT ;  /* 0x000000fd0c00780c */ /* 0x000fc80003f04070 */
[----:B------:R-:W-:-:S13]  /*0fd0*/  ISETP.GT.U32.OR P0, PT, R13, 0xfd, P0 ;  /* 0x000000fd0d00780c */ /* 0x000fda0000704470 */
[----:B------:R-:W-:Y:S01]  /*0fe0*/  @!P0 IMAD.MOV.U32 R8, RZ, RZ, RZ ;  /* 0x000000ffff088224 */ /* 0x000fe200078e00ff */
[----:B------:R-:W-:Y:S06]  /*0ff0*/  @!P0 BRA `(.L_x_7) ;  /* 0x00000000005c8947 */ /* 0x000fec0003800000 */
[----:B------:R-:W-:Y:S02]  /*1000*/  FSETP.GTU.FTZ.AND P0, PT, |R0|, +INF , PT ;  /* 0x7f8000000000780b */ /* 0x000fe40003f1c200 */
[----:B------:R-:W-:-:S04]  /*1010*/  FSETP.GTU.FTZ.AND P1, PT, |R5|, +INF , PT ;  /* 0x7f8000000500780b */ /* 0x000fc80003f3c200 */
[----:B------:R-:W-:-:S13]  /*1020*/  PLOP3.LUT P0, PT, P0, P1, PT, 0xf8, 0x8f ;  /* 0x00000000008f781c */ /* 0x000fda0000703f70 */
[----:B------:R-:W-:Y:S05]  /*1030*/  @P0 BRA `(.L_x_8) ;  /* 0x00000004004c0947 */ /* 0x000fea0003800000 */
[----:B------:R-:W-:-:S13]  /*1040*/  LOP3.LUT P0, RZ, R11, 0x7fffffff, R0, 0xc8, !PT ;  /* 0x7fffffff0bff7812 */ /* 0x000fda000780c800 */
[----:B------:R-:W-:Y:S05]  /*1050*/  @!P0 BRA `(.L_x_9) ;  /* 0x00000004003c8947 */ /* 0x000fea0003800000 */
[C---:B------:R-:W-:Y:S02]  /*1060*/  FSETP.NEU.FTZ.AND P2, PT, |R0|.reuse, +INF , PT ;  /* 0x7f8000000000780b */ /* 0x040fe40003f5d200 */
[----:B------:R-:W-:Y:S02]  /*1070*/  FSETP.NEU.FTZ.AND P1, PT, |R5|, +INF , PT ;  /* 0x7f8000000500780b */ /* 0x000fe40003f3d200 */
[----:B------:R-:W-:-:S11]  /*1080*/  FSETP.NEU.FTZ.AND P0, PT, |R0|, +INF , PT ;  /* 0x7f8000000000780b */ /* 0x000fd60003f1d200 */
[----:B------:R-:W-:Y:S05]  /*1090*/  @!P1 BRA !P2, `(.L_x_9) ;  /* 0x00000004002c9947 */ /* 0x000fea0005000000 */
[----:B------:R-:W-:-:S04]  /*10a0*/  LOP3.LUT P2, RZ, R0, 0x7fffffff, RZ, 0xc0, !PT ;  /* 0x7fffffff00ff7812 */ /* 0x000fc8000784c0ff */
[----:B------:R-:W-:-:S13]  /*10b0*/  PLOP3.LUT P1, PT, P1, P2, PT, 0x2f, 0xf2 ;  /* 0x0000000000f2781c */ /* 0x000fda0000f24577 */
[----:B------:R-:W-:Y:S05]  /*10c0*/  @P1 BRA `(.L_x_10) ;  /* 0x0000000400181947 */ /* 0x000fea0003800000 */
[----:B------:R-:W-:-:S04]  /*10d0*/  LOP3.LUT P1, RZ, R11, 0x7fffffff, RZ, 0xc0, !PT ;  /* 0x7fffffff0bff7812 */ /* 0x000fc8000782c0ff */
[----:B------:R-:W-:-:S13]  /*10e0*/  PLOP3.LUT P0, PT, P0, P1, PT, 0x2f, 0xf2 ;  /* 0x0000000000f2781c */ /* 0x000fda0000702577 */
[----:B------:R-:W-:Y:S05]  /*10f0*/  @P0 BRA `(.L_x_11) ;  /* 0x0000000400000947 */ /* 0x000fea0003800000 */
[----:B------:R-:W-:Y:S02]  /*1100*/  ISETP.GE.AND P0, PT, R13, RZ, PT ;  /* 0x000000ff0d00720c */ /* 0x000fe40003f06270 */
[----:B------:R-:W-:-:S11]  /*1110*/  ISETP.GE.AND P1, PT, R12, RZ, PT ;  /* 0x000000ff0c00720c */ /* 0x000fd60003f26270 */
[----:B------:R-:W-:Y:S02]  /*1120*/  @P0 IMAD.MOV.U32 R8, RZ, RZ, RZ ;  /* 0x000000ffff080224 */ /* 0x000fe400078e00ff */
[----:B------:R-:W-:Y:S01]  /*1130*/  @!P0 FFMA R0, R0, 1.84467440737095516160e+19, RZ ;  /* 0x5f80000000008823 */ /* 0x000fe200000000ff */
[----:B------:R-:W-:Y:S02]  /*1140*/  @!P0 IMAD.MOV.U32 R8, RZ, RZ, -0x40 ;  /* 0xffffffc0ff088424 */ /* 0x000fe400078e00ff */
[----:B------:R-:W-:Y:S02]  /*1150*/  @!P1 FFMA R11, R5, 1.84467440737095516160e+19, RZ ;  /* 0x5f800000050b9823 */ /* 0x000fe400000000ff */
[----:B------:R-:W-:-:S07]  /*1160*/  @!P1 VIADD R8, R8, 0x40 ;  /* 0x0000004008089836 */ /* 0x000fce0000000000 */
.L_x_7:
[----:B------:R-:W-:Y:S01]  /*1170*/  LEA R12, R10, 0xc0800000, 0x17 ;  /* 0xc08000000a0c7811 */ /* 0x000fe200078eb8ff */
[----:B------:R-:W-:Y:S01]  /*1180*/  VIADD R5, R14, 0xffffff81 ;  /* 0xffffff810e057836 */ /* 0x000fe20000000000 */
[----:B------:R-:W-:Y:S03]  /*1190*/  BSSY.RECONVERGENT B2, `(.L_x_12) ;  /* 0x0000035000027945 */ /* 0x000fe60003800200 */
[----:B------:R-:W-:Y:S02]  /*11a0*/  IMAD.IADD R12, R11, 0x1, -R12 ;  /* 0x000000010b0c7824 */ /* 0x000fe400078e0a0c */
[----:B------:R-:W-:Y:S02]  /*11b0*/  IMAD R0, R5, -0x800000, R0 ;  /* 0xff80000005007824 */ /* 0x000fe400078e0200 */
[----:B------:R-:W0:Y:S01]  /*11c0*/  MUFU.RCP R11, R12 ;  /* 0x0000000c000b7308 */ /* 0x000e220000001000 */
[----:B------:R-:W-:-:S04]  /*11d0*/  FADD.FTZ R13, -R12, -RZ ;  /* 0x800000ff0c0d7221 */ /* 0x000fc80000010100 */
[----:B0-----:R-:W-:-:S04]  /*11e0*/  FFMA R14, R11, R13, 1 ;  /* 0x3f8000000b0e7423 */ /* 0x001fc8000000000d */
[----:B------:R-:W-:-:S04]  /*11f0*/  FFMA R16, R11, R14, R11 ;  /* 0x0000000e0b107223 */ /* 0x000fc8000000000b */
[----:B------:R-:W-:-:S04]  /*1200*/  FFMA R11, R0, R16, RZ ;  /* 0x00000010000b7223 */ /* 0x000fc800000000ff */
[----:B------:R-:W-:-:S04]  /*1210*/  FFMA R14, R13, R11, R0 ;  /* 0x0000000b0d0e7223 */ /* 0x000fc80000000000 */
[----:B------:R-:W-:Y:S01]  /*1220*/  FFMA R15, R16, R14, R11 ;  /* 0x0000000e100f7223 */ /* 0x000fe2000000000b */
[----:B------:R-:W-:-:S03]  /*1230*/  IADD3 R11, PT, PT, R5, 0x7f, -R10 ;  /* 0x0000007f050b7810 */ /* 0x000fc60007ffe80a */
[----:B------:R-:W-:Y:S02]  /*1240*/  FFMA R14, R13, R15, R0 ;  /* 0x0000000f0d0e7223 */ /* 0x000fe40000000000 */
[----:B------:R-:W-:Y:S02]  /*1250*/  IMAD.IADD R11, R11, 0x1, R8 ;  /* 0x000000010b0b7824 */ /* 0x000fe400078e0208 */
[----:B------:R-:W-:-:S05]  /*1260*/  FFMA R0, R16, R14, R15 ;  /* 0x0000000e10007223 */ /* 0x000fca000000000f */
[----:B------:R-:W-:-:S04]  /*1270*/  SHF.R.U32.HI R5, RZ, 0x17, R0 ;  /* 0x00000017ff057819 */ /* 0x000fc80000011600 */
[----:B------:R-:W-:-:S05]  /*1280*/  LOP3.LUT R5, R5, 0xff, RZ, 0xc0, !PT ;  /* 0x000000ff05057812 */ /* 0x000fca00078ec0ff */
[----:B------:R-:W-:-:S04]  /*1290*/  IMAD.IADD R12, R5, 0x1, R11 ;  /* 0x00000001050c7824 */ /* 0x000fc800078e020b */
[----:B------:R-:W-:-:S05]  /*12a0*/  VIADD R5, R12, 0xffffffff ;  /* 0xffffffff0c057836 */ /* 0x000fca0000000000 */
[----:B------:R-:W-:-:S13]  /*12b0*/  ISETP.GE.U32.AND P0, PT, R5, 0xfe, PT ;  /* 0x000000fe0500780c */ /* 0x000fda0003f06070 */
[----:B------:R-:W-:Y:S05]  /*12c0*/  @!P0 BRA `(.L_x_13) ;  /* 0x0000000000808947 */ /* 0x000fea0003800000 */
[----:B------:R-:W-:-:S13]  /*12d0*/  ISETP.GT.AND P0, PT, R12, 0xfe, PT ;  /* 0x000000fe0c00780c */ /* 0x000fda0003f04270 */
[----:B------:R-:W-:Y:S05]  /*12e0*/  @P0 BRA `(.L_x_14) ;  /* 0x00000000006c0947 */ /* 0x000fea0003800000 */
[----:B------:R-:W-:-:S13]  /*12f0*/  ISETP.GE.AND P0, PT, R12, 0x1, PT ;  /* 0x000000010c00780c */ /* 0x000fda0003f06270 */
[----:B------:R-:W-:Y:S05]  /*1300*/  @P0 BRA `(.L_x_15) ;  /* 0x0000000000740947 */ /* 0x000fea0003800000 */
[----:B------:R-:W-:Y:S02]  /*1310*/  ISETP.GE.AND P0, PT, R12, -0x18, PT ;  /* 0xffffffe80c00780c */ /* 0x000fe40003f06270 */
[----:B------:R-:W-:-:S11]  /*1320*/  LOP3.LUT R0, R0, 0x80000000, RZ, 0xc0, !PT ;  /* 0x8000000000007812 */ /* 0x000fd600078ec0ff */
[----:B------:R-:W-:Y:S05]  /*1330*/  @!P0 BRA `(.L_x_15) ;  /* 0x0000000000688947 */ /* 0x000fea0003800000 */
[-CC-:B------:R-:W-:Y:S01]  /*1340*/  FFMA.RZ R5, R16, R14.reuse, R15.reuse ;  /* 0x0000000e10057223 */ /* 0x180fe2000000c00f */
[----:B------:R-:W-:Y:S02]  /*1350*/  VIADD R11, R12, 0x20 ;  /* 0x000000200c0b7836 */ /* 0x000fe40000000000 */
[-CC-:B------:R-:W-:Y:S01]  /*1360*/  FFMA.RM R8, R16, R14.reuse, R15.reuse ;  /* 0x0000000e10087223 */ /* 0x180fe2000000400f */
[----:B------:R-:W-:Y:S02]  /*1370*/  ISETP.NE.AND P2, PT, R12, RZ, PT ;  /* 0x000000ff0c00720c */ /* 0x000fe40003f45270 */
[----:B------:R-:W-:Y:S01]  /*1380*/  LOP3.LUT R10, R5, 0x7fffff, RZ, 0xc0, !PT ;  /* 0x007fffff050a7812 */ /* 0x000fe200078ec0ff */
[----:B------:R-:W-:Y:S01]  /*1390*/  FFMA.RP R5, R16, R14, R15 ;  /* 0x0000000e10057223 */ /* 0x000fe2000000800f */
[----:B------:R-:W-:Y:S01]  /*13a0*/  ISETP.NE.AND P1, PT, R12, RZ, PT ;  /* 0x000000ff0c00720c */ /* 0x000fe20003f25270 */
[----:B------:R-:W-:Y:S01]  /*13b0*/  IMAD.MOV R12, RZ, RZ, -R12 ;  /* 0x000000ffff0c7224 */ /* 0x000fe200078e0a0c */
[----:B------:R-:W-:-:S02]  /*13c0*/  LOP3.LUT R10, R10, 0x800000, RZ, 0xfc, !PT ;  /* 0x008000000a0a7812 */ /* 0x000fc400078efcff */
[----:B------:R-:W-:Y:S02]  /*13d0*/  FSETP.NEU.FTZ.AND P0, PT, R5, R8, PT ;  /* 0x000000080500720b */ /* 0x000fe40003f1d000 */
[----:B------:R-:W-:Y:S02]  /*13e0*/  SHF.L.U32 R11, R10, R11, RZ ;  /* 0x0000000b0a0b7219 */ /* 0x000fe400000006ff */
[----:B------:R-:W-:Y:S02]  /*13f0*/  SEL R5, R12, RZ, P2 ;  /* 0x000000ff0c057207 */ /* 0x000fe40001000000 */
[----:B------:R-:W-:Y:S02]  /*1400*/  ISETP.NE.AND P1, PT, R11, RZ, P1 ;  /* 0x000000ff0b00720c */ /* 0x000fe40000f25270 */
[----:B------:R-:W-:Y:S02]  /*1410*/  SHF.R.U32.HI R5, RZ, R5, R10 ;  /* 0x00000005ff057219 */ /* 0x000fe4000001160a */
[----:B------:R-:W-:-:S02]  /*1420*/  PLOP3.LUT P0, PT, P0, P1, PT, 0xf8, 0x8f ;  /* 0x00000000008f781c */ /* 0x000fc40000703f70 */
[----:B------:R-:W-:Y:S02]  /*1430*/  SHF.R.U32.HI R11, RZ, 0x1, R5 ;  /* 0x00000001ff0b7819 */ /* 0x000fe40000011605 */
[----:B------:R-:W-:-:S04]  /*1440*/  SEL R8, RZ, 0x1, !P0 ;  /* 0x00000001ff087807 */ /* 0x000fc80004000000 */
[----:B------:R-:W-:-:S04]  /*1450*/  LOP3.LUT R8, R8, 0x1, R11, 0xf8, !PT ;  /* 0x0000000108087812 */ /* 0x000fc800078ef80b */
[----:B------:R-:W-:-:S05]  /*1460*/  LOP3.LUT R8, R8, R5, RZ, 0xc0, !PT ;  /* 0x0000000508087212 */ /* 0x000fca00078ec0ff */
[----:B------:R-:W-:-:S05]  /*1470*/  IMAD.IADD R11, R11, 0x1, R8 ;  /* 0x000000010b0b7824 */ /* 0x000fca00078e0208 */
[----:B------:R-:W-:Y:S01]  /*1480*/  LOP3.LUT R0, R11, R0, RZ, 0xfc, !PT ;  /* 0x000000000b007212 */ /* 0x000fe200078efcff */
[----:B------:R-:W-:Y:S06]  /*1490*/  BRA `(.L_x_15) ;  /* 0x0000000000107947 */ /* 0x000fec0003800000 */
.L_x_14:
[----:B------:R-:W-:-:S04]  /*14a0*/  LOP3.LUT R0, R0, 0x80000000, RZ, 0xc0, !PT ;  /* 0x8000000000007812 */ /* 0x000fc800078ec0ff */
[----:B------:R-:W-:Y:S01]  /*14b0*/  LOP3.LUT R0, R0, 0x7f800000, RZ, 0xfc, !PT ;  /* 0x7f80000000007812 */ /* 0x000fe200078efcff */
[----:B------:R-:W-:Y:S06]  /*14c0*/  BRA `(.L_x_15) ;  /* 0x0000000000047947 */ /* 0x000fec0003800000 */
.L_x_13:
[----:B------:R-:W-:-:S07]  /*14d0*/  IMAD R0, R11, 0x800000, R0 ;  /* 0x008000000b007824 */ /* 0x000fce00078e0200 */
.L_x_15:
[----:B------:R-:W-:Y:S05]  /*14e0*/  BSYNC.RECONVERGENT B2 ;  /* 0x0000000000027941 */ /* 0x000fea0003800200 */
.L_x_12:
[----:B------:R-:W-:Y:S05]  /*14f0*/  BRA `(.L_x_16) ;  /* 0x0000000000207947 */ /* 0x000fea0003800000 */
.L_x_11:
[----:B------:R-:W-:-:S04]  /*1500*/  LOP3.LUT R0, R11, 0x80000000, R0, 0x48, !PT ;  /* 0x800000000b007812 */ /* 0x000fc800078e4800 */
[----:B------:R-:W-:Y:S01]  /*1510*/  LOP3.LUT R0, R0, 0x7f800000, RZ, 0xfc, !PT ;  /* 0x7f80000000007812 */ /* 0x000fe200078efcff */
[----:B------:R-:W-:Y:S06]  /*1520*/  BRA `(.L_x_16) ;  /* 0x0000000000147947 */ /* 0x000fec0003800000 */
.L_x_10:
[----:B------:R-:W-:Y:S01]  /*1530*/  LOP3.LUT R0, R11, 0x80000000, R0, 0x48, !PT ;  /* 0x800000000b007812 */ /* 0x000fe200078e4800 */
[----:B------:R-:W-:Y:S06]  /*1540*/  BRA `(.L_x_16) ;  /* 0x00000000000c7947 */ /* 0x000fec0003800000 */
.L_x_9:
[----:B------:R-:W0:Y:S01]  /*1550*/  MUFU.RSQ R0, -QNAN ;  /* 0xffc0000000007908 */ /* 0x000e220000001400 */
[----:B------:R-:W-:Y:S05]  /*1560*/  BRA `(.L_x_16) ;  /* 0x0000000000047947 */ /* 0x000fea0003800000 */
.L_x_8:
[----:B------:R-:W-:-:S07]  /*1570*/  FADD.FTZ R0, R0, R5 ;  /* 0x0000000500007221 */ /* 0x000fce0000010000 */
.L_x_16:
[----:B------:R-:W-:Y:S05]  /*1580*/  BSYNC.RECONVERGENT B1 ;  /* 0x0000000000017941 */ /* 0x000fea0003800200 */
.L_x_6:
[----:B------:R-:W-:-:S04]  /*1590*/  IMAD.MOV.U32 R5, RZ, RZ, 0x0 ;  /* 0x00000000ff057424 */ /* 0x000fc800078e00ff */
[----:B0-----:R-:W-:Y:S05]  /*15a0*/  RET.REL.NODEC R4 `(simulated_annealing_step) ;  /* 0xffffffe804947950 */ /* 0x001fea0003c3ffff */
.L_x_17:
        /* <DEDUP_REMOVED lines=13> */
.L_x_61:


//--------------------- .text.find_min_delta      --------------------------
	.section	.text.find_min_delta,"ax",@progbits
	.align	128
        .global         find_min_delta
        .type           find_min_delta,@function
        .size           find_min_delta,(.L_x_66 - find_min_delta)
        .other          find_min_delta,@"STO_CUDA_ENTRY STV_DEFAULT"
find_min_delta:
.text.find_min_delta:
[----:B------:R-:W-:Y:S01]  /*0000*/  LDC R1, c[0x0][0x37c] ;  /* 0x0000df00ff017b82 */ /* 0x000fe20000000800 */
[----:B------:R-:W0:Y:S01]  /*0010*/  S2R R11, SR_TID.X ;  /* 0x00000000000b7919 */ /* 0x000e220000002100 */
[----:B------:R-:W0:Y:S01]  /*0020*/  LDCU UR4, c[0x0][0x360] ;  /* 0x00006c00ff0477ac */ /* 0x000e220008000800 */
[----:B------:R-:W-:Y:S01]  /*0030*/  IMAD.MOV.U32 R6, RZ, RZ, 0x501502f9 ;  /* 0x501502f9ff067424 */ /* 0x000fe200078e00ff */
[----:B------:R-:W0:Y:S01]  /*0040*/  S2R R0, SR_CTAID.X ;  /* 0x0000000000007919 */ /* 0x000e220000002500 */
[----:B------:R-:W1:Y:S01]  /*0050*/  LDCU UR5, c[0x0][0x398] ;  /* 0x00007300ff0577ac */ /* 0x000e620008000800 */
[----:B------:R-:W2:Y:S01]  /*0060*/  LDCU.64 UR6, c[0x0][0x358] ;  /* 0x00006b00ff0677ac */ /* 0x000ea20008000a00 */
[----:B0-----:R-:W-:-:S05]  /*0070*/  IMAD R5, R0, UR4, R11 ;  /* 0x0000000400057c24 */ /* 0x001fca000f8e020b */
[----:B-1----:R-:W-:-:S13]  /*0080*/  ISETP.GE.AND P0, PT, R5, UR5, PT ;  /* 0x0000000505007c0c */ /* 0x002fda000bf06270 */
[----:B------:R-:W0:Y:S02]  /*0090*/  @!P0 LDC.64 R2, c[0x0][0x380] ;  /* 0x0000e000ff028b82 */ /* 0x000e240000000a00 */
[----:B0-----:R-:W-:-:S05]  /*00a0*/  @!P0 IMAD.WIDE R2, R5, 0x4, R2 ;  /* 0x0000000405028825 */ /* 0x001fca00078e0202 */
[----:B--2---:R-:W2:Y:S01]  /*00b0*/  @!P0 LDG.E R6, desc[UR6][R2.64] ;  /* 0x0000000602068981 */ /* 0x004ea2000c1e1900 */
[----:B------:R-:W-:Y:S02]  /*00c0*/  MOV R4, 0x400 ;  /* 0x0000040000047802 */ /* 0x000fe40000000f00 */
[----:B------:R-:W-:Y:S01]  /*00d0*/  MOV R7, 0xffffffff ;  /* 0xffffffff00077802 */ /* 0x000fe20000000f00 */
[----:B------:R-:W0:Y:S01]  /*00e0*/  S2R R9, SR_CgaCtaId ;  /* 0x0000000000097919 */ /* 0x000e220000008800 */
[----:B------:R-:W-:Y:S01]  /*00f0*/  @!P0 IMAD.MOV.U32 R7, RZ, RZ, R5 ;  /* 0x000000ffff078224 */ /* 0x000fe200078e0005 */
[----:B0-----:R-:W-:Y:S01]  /*0100*/  LEA R9, R9, R4, 0x18 ;  /* 0x0000000409097211 */ /* 0x001fe200078ec0ff */
[----:B------:R-:W-:-:S04]  /*0110*/  IMAD.U32 R4, RZ, RZ, UR4 ;  /* 0x00000004ff047e24 */ /* 0x000fc8000f8e00ff */
[C---:B------:R-:W-:Y:S01]  /*0120*/  IMAD R8, R4.reuse, 0x4, R9 ;  /* 0x0000000404087824 */ /* 0x040fe200078e0209 */
[----:B------:R-:W-:Y:S02]  /*0130*/  ISETP.GE.U32.AND P0, PT, R4, 0x2, PT ;  /* 0x000000020400780c */ /* 0x000fe40003f06070 */
[C---:B------:R-:W-:Y:S01]  /*0140*/  LEA R9, R11.reuse, R9, 0x2 ;  /* 0x000000090b097211 */ /* 0x040fe200078e10ff */
[----:B------:R-:W-:-:S04]  /*0150*/  IMAD R10, R11, 0x4, R8 ;  /* 0x000000040b0a7824 */ /* 0x000fc800078e0208 */
[----:B--2---:R0:W-:Y:S04]  /*0160*/  STS [R9], R6 ;  /* 0x0000000609007388 */ /* 0x0041e80000000800 */
[----:B------:R0:W-:Y:S01]  /*0170*/  STS [R10], R7 ;  /* 0x000000070a007388 */ /* 0x0001e20000000800 */
[----:B------:R-:W-:Y:S06]  /*0180*/  BAR.SYNC.DEFER_BLOCKING 0x0 ;  /* 0x0000000000007b1d */ /* 0x000fec0000010000 */
[----:B------:R-:W-:Y:S05]  /*0190*/  @!P0 BRA `(.L_x_18) ;  /* 0x0000000000448947 */ /* 0x000fea0003800000 */
.L_x_21:
[----:B------:R-:W-:Y:S01]  /*01a0*/  MOV R5, R4 ;  /* 0x0000000400057202 */ /* 0x000fe20000000f00 */
[----:B------:R-:W-:Y:S01]  /*01b0*/  BSSY.RECONVERGENT B0, `(.L_x_19) ;  /* 0x000000c000007945 */ /* 0x000fe20003800200 */
[----:B------:R-:W-:-:S04]  /*01c0*/  SHF.R.U32.HI R4, RZ, 0x1, R4 ;  /* 0x00000001ff047819 */ /* 0x000fc80000011604 */
[----:B------:R-:W-:-:S13]  /*01d0*/  ISETP.GE.U32.AND P0, PT, R11, R4, PT ;  /* 0x000000040b00720c */ /* 0x000fda0003f06070 */
[----:B-1----:R-:W-:Y:S05]  /*01e0*/  @P0 BRA `(.L_x_20) ;  /* 0x0000000000200947 */ /* 0x002fea0003800000 */
[----:B------:R-:W-:Y:S01]  /*01f0*/  IMAD R2, R4, 0x4, R9 ;  /* 0x0000000404027824 */ /* 0x000fe200078e0209 */
[----:B------:R-:W-:Y:S05]  /*0200*/  LDS R3, [R9] ;  /* 0x0000000009037984 */ /* 0x000fea0000000800 */
[----:B------:R-:W1:Y:S02]  /*0210*/  LDS R2, [R2] ;  /* 0x0000000002027984 */ /* 0x000e640000000800 */
[----:B-1----:R-:W-:-:S13]  /*0220*/  FSETP.GEU.AND P0, PT, R2, R3, PT ;  /* 0x000000030200720b */ /* 0x002fda0003f0e000 */
[----:B------:R-:W-:Y:S01]  /*0230*/  @!P0 LEA R3, R4, R10, 0x2 ;  /* 0x0000000a04038211 */ /* 0x000fe200078e10ff */
[----:B------:R-:W-:Y:S05]  /*0240*/  @!P0 STS [R9], R2 ;  /* 0x0000000209008388 */ /* 0x000fea0000000800 */
[----:B------:R-:W1:Y:S04]  /*0250*/  @!P0 LDS R3, [R3] ;  /* 0x0000000003038984 */ /* 0x000e680000000800 */
[----:B-1----:R1:W-:Y:S02]  /*0260*/  @!P0 STS [R10], R3 ;  /* 0x000000030a008388 */ /* 0x0023e40000000800 */
.L_x_20:
[----:B------:R-:W-:Y:S05]  /*0270*/  BSYNC.RECONVERGENT B0 ;  /* 0x0000000000007941 */ /* 0x000fea0003800200 */
.L_x_19:
[----:B------:R-:W-:Y:S01]  /*0280*/  BAR.SYNC.DEFER_BLOCKING 0x0 ;  /* 0x0000000000007b1d */ /* 0x000fe20000010000 */
[----:B------:R-:W-:-:S13]  /*0290*/  ISETP.GT.U32.AND P0, PT, R5, 0x3, PT ;  /* 0x000000030500780c */ /* 0x000fda0003f04070 */
[----:B------:R-:W-:Y:S05]  /*02a0*/  @P0 BRA `(.L_x_21) ;  /* 0xfffffffc00bc0947 */ /* 0x000fea000383ffff */
.L_x_18:
[----:B------:R-:W-:-:S13]  /*02b0*/  ISETP.NE.AND P0, PT, R11, RZ, PT ;  /* 0x000000ff0b00720c */ /* 0x000fda0003f05270 */
[----:B------:R-:W-:Y:S05]  /*02c0*/  @P0 EXIT ;  /* 0x000000000000094d */ /* 0x000fea0003800000 */
[----:B------:R-:W2:Y:S01]  /*02d0*/  S2UR UR5, SR_CgaCtaId ;  /* 0x00000000000579c3 */ /* 0x000ea20000008800 */
[----:B------:R-:W-:Y:S01]  /*02e0*/  UMOV UR4, 0x400 ;  /* 0x0000040000047882 */ /* 0x000fe20000000000 */
[----:B0-----:R-:W-:Y:S06]  /*02f0*/  LDS R9, [R8] ;  /* 0x0000000008097984 */ /* 0x001fec0000000800 */
[----:B-1----:R-:W0:Y:S08]  /*0300*/  LDC.64 R2, c[0x0][0x388] ;  /* 0x0000e200ff027b82 */ /* 0x002e300000000a00 */
[----:B------:R-:W1:Y:S01]  /*0310*/  LDC.64 R4, c[0x0][0x390] ;  /* 0x0000e400ff047b82 */ /* 0x000e620000000a00 */
[----:B--2---:R-:W-:Y:S01]  /*0320*/  ULEA UR4, UR5, UR4, 0x18 ;  /* 0x0000000405047291 */ /* 0x004fe2000f8ec0ff */
[----:B0-----:R-:W-:-:S08]  /*0330*/  IMAD.WIDE.U32 R2, R0, 0x4, R2 ;  /* 0x0000000400027825 */ /* 0x001fd000078e0002 */
[----:B------:R-:W0:Y:S01]  /*0340*/  LDS R7, [UR4] ;  /* 0x00000004ff077984 */ /* 0x000e220008000800 */
[----:B-1----:R-:W-:-:S03]  /*0350*/  IMAD.WIDE.U32 R4, R0, 0x4, R4 ;  /* 0x0000000400047825 */ /* 0x002fc600078e0004 */
[----:B0-----:R-:W-:Y:S04]  /*0360*/  STG.E desc[UR6][R2.64], R7 ;  /* 0x0000000702007986 */ /* 0x001fe8000c101906 */
[----:B------:R-:W-:Y:S01]  /*0370*/  STG.E desc[UR6][R4.64], R9 ;  /* 0x0000000904007986 */ /* 0x000fe2000c101906 */
[----:B------:R-:W-:Y:S05]  /*0380*/  EXIT ;  /* 0x000000000000794d */ /* 0x000fea0003800000 */
.L_x_22:
        /* <DEDUP_REMOVED lines=15> */
.L_x_66:


//--------------------- .text.evaluate_2opt_swaps --------------------------
	.section	.text.evaluate_2opt_swaps,"ax",@progbits
	.align	128
        .global         evaluate_2opt_swaps
        .type           evaluate_2opt_swaps,@function
        .size           evaluate_2opt_swaps,(.L_x_67 - evaluate_2opt_swaps)
        .other          evaluate_2opt_swaps,@"STO_CUDA_ENTRY STV_DEFAULT"
evaluate_2opt_swaps:
.text.evaluate_2opt_swaps:
[----:B------:R-:W-:Y:S01]  /*0000*/  LDC R1, c[0x0][0x37c] ;  /* 0x0000df00ff017b82 */ /* 0x000fe20000000800 */
[----:B------:R-:W0:Y:S01]  /*0010*/  LDCU UR5, c[0x0][0x3a0] ;  /* 0x00007400ff0577ac */ /* 0x000e220008000800 */
[----:B------:R-:W1:Y:S06]  /*0020*/  S2R R2, SR_TID.X ;  /* 0x0000000000027919 */ /* 0x000e6c0000002100 */
[----:B------:R-:W1:Y:S08]  /*0030*/  S2UR UR4, SR_CTAID.X ;  /* 0x00000000000479c3 */ /* 0x000e700000002500 */
[----:B------:R-:W1:Y:S01]  /*0040*/  LDC R3, c[0x0][0x360] ;  /* 0x0000d800ff037b82 */ /* 0x000e620000000800 */
[----:B0-----:R-:W-:-:S05]  /*0050*/  MOV R5, UR5 ;  /* 0x0000000500057c02 */ /* 0x001fca0008000f00 */
[----:B------:R-:W-:-:S04]  /*0060*/  VIADD R0, R5, 0xfffffffd ;  /* 0xfffffffd05007836 */ /* 0x000fc80000000000 */
[----:B------:R-:W-:-:S05]  /*0070*/  IMAD R0, R0, R5, RZ ;  /* 0x0000000500007224 */ /* 0x000fca00078e02ff */
[----:B------:R-:W-:Y:S01]  /*0080*/  LEA.HI R0, R0, R0, RZ, 0x1 ;  /* 0x0000000000007211 */ /* 0x000fe200078f08ff */
[----:B-1----:R-:W-:-:S03]  /*0090*/  IMAD R3, R3, UR4, R2 ;  /* 0x0000000403037c24 */ /* 0x002fc6000f8e0202 */
[----:B------:R-:W-:-:S04]  /*00a0*/  SHF.R.S32.HI R0, RZ, 0x1, R0 ;  /* 0x00000001ff007819 */ /* 0x000fc80000011400 */
[----:B------:R-:W-:-:S13]  /*00b0*/  ISETP.GE.AND P0, PT, R3, R0, PT ;  /* 0x000000000300720c */ /* 0x000fda0003f06270 */
[----:B------:R-:W-:Y:S05]  /*00c0*/  @P0 EXIT ;  /* 0x000000000000094d */ /* 0x000fea0003800000 */
[C---:B------:R-:W-:Y:S01]  /*00d0*/  ISETP.GE.AND P0, PT, R5.reuse, 0x3, PT ;  /* 0x000000030500780c */ /* 0x040fe20003f06270 */
[----:B------:R-:W-:Y:S01]  /*00e0*/  IMAD.MOV.U32 R2, RZ, RZ, RZ ;  /* 0x000000ffff027224 */ /* 0x000fe200078e00ff */
[----:B------:R-:W-:Y:S02]  /*00f0*/  IADD3 R7, PT, PT, R5, -0x2, RZ ;  /* 0xfffffffe05077810 */ /* 0x000fe40007ffe0ff */
[----:B------:R-:W-:-:S09]  /*0100*/  MOV R9, R3 ;  /* 0x0000000300097202 */ /* 0x000fd20000000f00 */
[----:B------:R-:W-:Y:S05]  /*0110*/  @!P0 BRA `(.L_x_23) ;  /* 0x00000000003c8947 */ /* 0x000fea0003800000 */
[----:B------:R-:W-:Y:S01]  /*0120*/  BSSY.RECONVERGENT B0, `(.L_x_23) ;  /* 0x000000e000007945 */ /* 0x000fe20003800200 */
[----:B------:R-:W-:Y:S01]  /*0130*/  IMAD.MOV.U32 R2, RZ, RZ, RZ ;  /* 0x000000ffff027224 */ /* 0x000fe200078e00ff */
[----:B------:R-:W-:Y:S01]  /*0140*/  MOV R9, R3 ;  /* 0x0000000300097202 */ /* 0x000fe20000000f00 */
[----:B------:R-:W0:Y:S06]  /*0150*/  LDCU UR6, c[0x0][0x3a0] ;  /* 0x00007400ff0677ac */ /* 0x000e2c0008000800 */
.L_x_25:
[----:B0-----:R-:W-:-:S05]  /*0160*/  IMAD.U32 R5, RZ, RZ, UR6 ;  /* 0x00000006ff057e24 */ /* 0x001fca000f8e00ff */
[----:B------:R-:W-:-:S04]  /*0170*/  IADD3 R0, PT, PT, -R2, R5, RZ ;  /* 0x0000000502007210 */ /* 0x000fc80007ffe1ff */
[----:B------:R-:W-:-:S04]  /*0180*/  IADD3 R0, PT, PT, R0, -0x3, RZ ;  /* 0xfffffffd00007810 */ /* 0x000fc80007ffe0ff */
[----:B------:R-:W-:-:S13]  /*0190*/  ISETP.GE.AND P0, PT, R9, R0, PT ;  /* 0x000000000900720c */ /* 0x000fda0003f06270 */
[----:B------:R-:W-:Y:S05]  /*01a0*/  @!P0 BRA `(.L_x_24) ;  /* 0x0000000000148947 */ /* 0x000fea0003800000 */
[----:B------:R-:W-:Y:S01]  /*01b0*/  VIADD R2, R2, 0x1 ;  /* 0x0000000102027836 */ /* 0x000fe20000000000 */
[----:B------:R-:W-:-:S04]  /*01c0*/  IADD3 R9, PT, PT, R9, -R0, RZ ;  /* 0x8000000009097210 */ /* 0x000fc80007ffe0ff */
[----:B------:R-:W-:-:S13]  /*01d0*/  ISETP.NE.AND P0, PT, R2, R7, PT ;  /* 0x000000070200720c */ /* 0x000fda0003f05270 */
[----:B------:R-:W-:Y:S05]  /*01e0*/  @P0 BRA `(.L_x_25) ;  /* 0xfffffffc00dc0947 */ /* 0x000fea000383ffff */
[----:B------:R-:W-:-:S07]  /*01f0*/  HFMA2 R2, -RZ, RZ, 0, 0 ;  /* 0x00000000ff027431 */ /* 0x000fce00000001ff */
.L_x_24:
[----:B------:R-:W-:Y:S05]  /*0200*/  BSYNC.RECONVERGENT B0 ;  /* 0x0000000000007941 */ /* 0x000fea0003800200 */
.L_x_23:
[----:B------:R-:W-:Y:S01]  /*0210*/  IMAD.IADD R4, R9, 0x1, R2 ;  /* 0x0000000109047824 */ /* 0x000fe200078e0202 */
[----:B------:R-:W0:Y:S04]  /*0220*/  LDCU.64 UR4, c[0x0][0x358] ;  /* 0x00006b00ff0477ac */ /* 0x000e280008000a00 */
[----:B------:R-:W-:-:S04]  /*0230*/  IADD3 R0, PT, PT, R4, 0x2, RZ ;  /* 0x0000000204007810 */ /* 0x000fc80007ffe0ff */
[----:B------:R-:W-:-:S04]  /*0240*/  ISETP.GE.AND P0, PT, R0, R5, PT ;  /* 0x000000050000720c */ /* 0x000fc80003f06270 */
[----:B------:R-:W-:-:S04]  /*0250*/  ISETP.LT.AND P0, PT, R2, R7, !P0 ;  /* 0x000000070200720c */ /* 0x000fc80004701270 */
[----:B------:R-:W-:-:S13]  /*0260*/  ISETP.GT.AND P0, PT, R9, -0x1, P0 ;  /* 0xffffffff0900780c */ /* 0x000fda0000704270 */
[----:B------:R-:W1:Y:S01]  /*0270*/  @!P0 LDC.64 R6, c[0x0][0x390] ;  /* 0x0000e400ff068b82 */ /* 0x000e620000000a00 */
[----:B------:R-:W-:Y:S01]  /*0280*/  @!P0 MOV R9, 0x501502f9 ;  /* 0x501502f900098802 */ /* 0x000fe20000000f00 */
[----:B-1----:R-:W-:-:S05]  /*0290*/  @!P0 IMAD.WIDE R6, R3, 0x4, R6 ;  /* 0x0000000403068825 */ /* 0x002fca00078e0206 */
[----:B0-----:R0:W-:Y:S01]  /*02a0*/  @!P0 STG.E desc[UR4][R6.64], R9 ;  /* 0x0000000906008986 */ /* 0x0011e2000c101904 */
[----:B------:R-:W-:Y:S05]  /*02b0*/  @!P0 EXIT ;  /* 0x000000000000894d */ /* 0x000fea0003800000 */
[----:B0-----:R-:W-:Y:S01]  /*02c0*/  IABS R9, R5 ;  /* 0x0000000500097213 */ /* 0x001fe20000000000 */
[----:B------:R-:W0:Y:S01]  /*02d0*/  LDC.64 R12, c[0x0][0x388] ;  /* 0x0000e200ff0c7b82 */ /* 0x000e220000000a00 */
[----:B------:R-:W-:Y:S02]  /*02e0*/  IADD3 R4, PT, PT, R4, 0x3, RZ ;  /* 0x0000000304047810 */ /* 0x000fe40007ffe0ff */
[----:B------:R-:W1:Y:S02]  /*02f0*/  I2F.RP R8, R9 ;  /* 0x0000000900087306 */ /* 0x000e640000209400 */
[----:B------:R-:W-:-:S06]  /*0300*/  ISETP.GE.AND P2, PT, R4, RZ, PT ;  /* 0x000000ff0400720c */ /* 0x000fcc0003f46270 */
[----:B-1----:R-:W1:Y:S02]  /*0310*/  MUFU.RCP R8, R8 ;  /* 0x0000000800087308 */ /* 0x002e640000001000 */
[----:B-1----:R-:W-:-:S06]  /*0320*/  VIADD R6, R8, 0xffffffe ;  /* 0x0ffffffe08067836 */ /* 0x002fcc0000000000 */
[----:B------:R1:W2:Y:S02]  /*0330*/  F2I.FTZ.U32.TRUNC.NTZ R7, R6 ;  /* 0x0000000600077305 */ /* 0x0002a4000021f000 */
[----:B-1----:R-:W-:Y:S01]  /*0340*/  IMAD.MOV.U32 R6, RZ, RZ, RZ ;  /* 0x000000ffff067224 */ /* 0x002fe200078e00ff */
[----:B--2---:R-:W-:-:S05]  /*0350*/  IADD3 R10, PT, PT, RZ, -R7, RZ ;  /* 0x80000007ff0a7210 */ /* 0x004fca0007ffe0ff */
[----:B------:R-:W-:Y:S01]  /*0360*/  IMAD R11, R10, R9, RZ ;  /* 0x000000090a0b7224 */ /* 0x000fe200078e02ff */
[----:B------:R-:W-:-:S03]  /*0370*/  IABS R10, R4 ;  /* 0x00000004000a7213 */ /* 0x000fc60000000000 */
[----:B------:R-:W-:-:S06]  /*0380*/  IMAD.HI.U32 R7, R7, R11, R6 ;  /* 0x0000000b07077227 */ /* 0x000fcc00078e0006 */
[----:B------:R-:W-:-:S05]  /*0390*/  IMAD.HI.U32 R7, R7, R10, RZ ;  /* 0x0000000a07077227 */ /* 0x000fca00078e00ff */
[----:B------:R-:W-:-:S05]  /*03a0*/  IADD3 R7, PT, PT, -R7, RZ, RZ ;  /* 0x000000ff07077210 */ /* 0x000fca0007ffe1ff */
[----:B------:R-:W-:Y:S02]  /*03b0*/  IMAD R6, R9, R7, R10 ;  /* 0x0000000709067224 */ /* 0x000fe400078e020a */
[----:B0-----:R-:W-:-:S03]  /*03c0*/  IMAD.WIDE.U32 R10, R0, 0x4, R12 ;  /* 0x00000004000a7825 */ /* 0x001fc600078e000c */
[----:B------:R-:W-:-:S03]  /*03d0*/  ISETP.GT.U32.AND P0, PT, R9, R6, PT ;  /* 0x000000060900720c */ /* 0x000fc60003f04070 */
[----:B------:R-:W2:Y:S10]  /*03e0*/  LDG.E R10, desc[UR4][R10.64] ;  /* 0x000000040a0a7981 */ /* 0x000eb4000c1e1900 */
[----:B------:R-:W-:-:S02]  /*03f0*/  @!P0 IADD3 R6, PT, PT, R6, -R9, RZ ;  /* 0x8000000906068210 */ /* 0x000fc40007ffe0ff */
[----:B------:R-:W-:Y:S02]  /*0400*/  ISETP.NE.AND P0, PT, R5, RZ, PT ;  /* 0x000000ff0500720c */ /* 0x000fe40003f05270 */
[----:B------:R-:W-:-:S13]  /*0410*/  ISETP.GT.U32.AND P1, PT, R9, R6, PT ;  /* 0x000000060900720c */ /* 0x000fda0003f24070 */
[----:B------:R-:W-:Y:S02]  /*0420*/  @!P1 IMAD.IADD R6, R6, 0x1, -R9 ;  /* 0x0000000106069824 */ /* 0x000fe400078e0a09 */
[----:B------:R-:W-:-:S03]  /*0430*/  IMAD.WIDE.U32 R8, R2, 0x4, R12 ;  /* 0x0000000402087825 */ /* 0x000fc600078e000c */
[----:B------:R-:W-:Y:S02]  /*0440*/  @!P2 IADD3 R6, PT, PT, -R6, RZ, RZ ;  /* 0x000000ff0606a210 */ /* 0x000fe40007ffe1ff */
[-C--:B------:R-:W-:Y:S01]  /*0450*/  @!P0 LOP3.LUT R6, RZ, R5.reuse, RZ, 0x33, !PT ;  /* 0x00000005ff068212 */ /* 0x080fe200078e33ff */
[----:B------:R-:W2:Y:S04]  /*0460*/  LDG.E R4, desc[UR4][R8.64] ;  /* 0x0000000408047981 */ /* 0x000ea8000c1e1900 */
[----:B------:R-:W-:Y:S01]  /*0470*/  IMAD.WIDE.U32 R12, R6, 0x4, R12 ;  /* 0x00000004060c7825 */ /* 0x000fe200078e000c */
[----:B------:R0:W3:Y:S01]  /*0480*/  LDG.E R21, desc[UR4][R8.64+0x4] ;  /* 0x0000040408157981 */ /* 0x0000e2000c1e1900 */
[----:B------:R-:W1:Y:S04]  /*0490*/  LDC.64 R6, c[0x0][0x380] ;  /* 0x0000e000ff067b82 */ /* 0x000e680000000a00 */
[----:B------:R-:W4:Y:S04]  /*04a0*/  LDG.E R12, desc[UR4][R12.64] ;  /* 0x000000040c0c7981 */ /* 0x000f28000c1e1900 */
[----:B0-----:R-:W0:Y:S01]  /*04b0*/  LDC.64 R8, c[0x0][0x398] ;  /* 0x0000e600ff087b82 */ /* 0x001e220000000a00 */
[----:B--2---:R-:W-:-:S02]  /*04c0*/  IMAD R17, R4, R5, R10 ;  /* 0x0000000504117224 */ /* 0x004fc400078e020a */
[-C--:B---3--:R-:W-:Y:S02]  /*04d0*/  IMAD R15, R4, R5.reuse, R21 ;  /* 0x00000005040f7224 */ /* 0x088fe400078e0215 */
[-CC-:B----4-:R-:W-:Y:S02]  /*04e0*/  IMAD R19, R10, R5.reuse, R12.reuse ;  /* 0x000000050a137224 */ /* 0x190fe400078e020c */
[----:B------:R-:W-:Y:S01]  /*04f0*/  IMAD R21, R21, R5, R12 ;  /* 0x0000000515157224 */ /* 0x000fe200078e020c */
[----:B------:R-:W2:Y:S01]  /*0500*/  LDC.64 R10, c[0x0][0x390] ;  /* 0x0000e400ff0a7b82 */ /* 0x000ea20000000a00 */
[----:B-1----:R-:W-:-:S04]  /*0510*/  IMAD.WIDE R4, R15, 0x4, R6 ;  /* 0x000000040f047825 */ /* 0x002fc800078e0206 */
[--C-:B------:R-:W-:Y:S02]  /*0520*/  IMAD.WIDE R16, R17, 0x4, R6.reuse ;  /* 0x0000000411107825 */ /* 0x100fe400078e0206 */
[----:B------:R-:W3:Y:S02]  /*0530*/  LDG.E R4, desc[UR4][R4.64] ;  /* 0x0000000404047981 */ /* 0x000ee4000c1e1900 */
[--C-:B------:R-:W-:Y:S02]  /*0540*/  IMAD.WIDE R14, R19, 0x4, R6.reuse ;  /* 0x00000004130e7825 */ /* 0x100fe400078e0206 */
[----:B------:R-:W4:Y:S02]  /*0550*/  LDG.E R16, desc[UR4][R16.64] ;  /* 0x0000000410107981 */ /* 0x000f24000c1e1900 */
[----:B------:R-:W-:Y:S02]  /*0560*/  IMAD.WIDE R6, R21, 0x4, R6 ;  /* 0x0000000415067825 */ /* 0x000fe400078e0206 */
[----:B------:R-:W3:Y:S04]  /*0570*/  LDG.E R15, desc[UR4][R14.64] ;  /* 0x000000040e0f7981 */ /* 0x000ee8000c1e1900 */
[----:B------:R-:W4:Y:S01]  /*0580*/  LDG.E R7, desc[UR4][R6.64] ;  /* 0x0000000406077981 */ /* 0x000f22000c1e1900 */
[C---:B------:R-:W-:Y:S01]  /*0590*/  SHF.L.U32 R19, R3.reuse, 0x1, RZ ;  /* 0x0000000103137819 */ /* 0x040fe200000006ff */
[----:B--2---:R-:W-:-:S04]  /*05a0*/  IMAD.WIDE R10, R3, 0x4, R10 ;  /* 0x00000004030a7825 */ /* 0x004fc800078e020a */
[----:B---3--:R-:W-:Y:S01]  /*05b0*/  FADD R12, R4, R15 ;  /* 0x0000000f040c7221 */ /* 0x008fe20000000000 */
[----:B----4-:R-:W-:Y:S01]  /*05c0*/  FADD R13, R16, R7 ;  /* 0x00000007100d7221 */ /* 0x010fe20000000000 */
[----:B0-----:R-:W-:-:S04]  /*05d0*/  IMAD.WIDE R4, R19, 0x4, R8 ;  /* 0x0000000413047825 */ /* 0x001fc800078e0208 */
[----:B------:R-:W-:-:S05]  /*05e0*/  FADD R13, -R12, R13 ;  /* 0x0000000d0c0d7221 */ /* 0x000fca0000000100 */
[----:B------:R-:W-:Y:S04]  /*05f0*/  STG.E desc[UR4][R10.64], R13 ;  /* 0x0000000d0a007986 */ /* 0x000fe8000c101904 */
[----:B------:R-:W-:Y:S04]  /*0600*/  STG.E desc[UR4][R4.64], R2 ;  /* 0x0000000204007986 */ /* 0x000fe8000c101904 */
[----:B------:R-:W-:Y:S01]  /*0610*/  STG.E desc[UR4][R4.64+0x4], R0 ;  /* 0x0000040004007986 */ /* 0x000fe2000c101904 */
[----:B------:R-:W-:Y:S05]  /*0620*/  EXIT ;  /* 0x000000000000794d */ /* 0x000fea0003800000 */
.L_x_26:
        /* <DEDUP_REMOVED lines=13> */
.L_x_67:


//--------------------- .text.normalize_distances --------------------------
	.section	.text.normalize_distances,"ax",@progbits
	.align	128
        .global         normalize_distances
        .type           normalize_distances,@function
        .size           normalize_distances,(.L_x_62 - normalize_distances)
        .other          normalize_distances,@"STO_CUDA_ENTRY STV_DEFAULT"
normalize_distances:
.text.normalize_distances:
[----:B------:R-:W-:Y:S01]  /*0000*/  LDC R1, c[0x0][0x37c] ;  /* 0x0000df00ff017b82 */ /* 0x000fe20000000800 */
[----:B------:R-:W0:Y:S07]  /*0010*/  S2R R0, SR_TID.X ;  /* 0x0000000000007919 */ /* 0x000e2e0000002100 */
[----:B------:R-:W0:Y:S08]  /*0020*/  S2UR UR4, SR_CTAID.X ;  /* 0x00000000000479c3 */ /* 0x000e300000002500 */
[----:B------:R-:W0:Y:S08]  /*0030*/  LDC R7, c[0x0][0x360] ;  /* 0x0000d800ff077b82 */ /* 0x000e300000000800 */
[----:B------:R-:W1:Y:S01]  /*0040*/  LDC R4, c[0x0][0x38c] ;  /* 0x0000e300ff047b82 */ /* 0x000e620000000800 */
[----:B0-----:R-:W-:-:S02]  /*0050*/  IMAD R7, R7, UR4, R0 ;  /* 0x0000000407077c24 */ /* 0x001fc4000f8e0200 */
[----:B-1----:R-:W-:-:S05]  /*0060*/  IMAD R0, R4, R4, RZ ;  /* 0x0000000404007224 */ /* 0x002fca00078e02ff */
[----:B------:R-:W-:-:S13]  /*0070*/  ISETP.GE.AND P0, PT, R7, R0, PT ;  /* 0x000000000700720c */ /* 0x000fda0003f06270 */
[----:B------:R-:W-:Y:S05]  /*0080*/  @P0 EXIT ;  /* 0x000000000000094d */ /* 0x000fea0003800000 */
[----:B------:R-:W-:-:S04]  /*0090*/  IABS R5, R4 ;  /* 0x0000000400057213 */ /* 0x000fc80000000000 */
[----:B------:R-:W0:Y:S08]  /*00a0*/  I2F.RP R0, R5 ;  /* 0x0000000500007306 */ /* 0x000e300000209400 */
[----:B0-----:R-:W0:Y:S02]  /*00b0*/  MUFU.RCP R0, R0 ;  /* 0x0000000000007308 */ /* 0x001e240000001000 */
[----:B0-----:R-:W-:-:S06]  /*00c0*/  VIADD R2, R0, 0xffffffe ;  /* 0x0ffffffe00027836 */ /* 0x001fcc0000000000 */
[----:B------:R0:W1:Y:S02]  /*00d0*/  F2I.FTZ.U32.TRUNC.NTZ R3, R2 ;  /* 0x0000000200037305 */ /* 0x000064000021f000 */
[----:B0-----:R-:W-:Y:S02]  /*00e0*/  IMAD.MOV.U32 R2, RZ, RZ, RZ ;  /* 0x000000ffff027224 */ /* 0x001fe400078e00ff */
[----:B-1----:R-:W-:-:S04]  /*00f0*/  IMAD.MOV R6, RZ, RZ, -R3 ;  /* 0x000000ffff067224 */ /* 0x002fc800078e0a03 */
[----:B------:R-:W-:Y:S01]  /*0100*/  IMAD R9, R6, R5, RZ ;  /* 0x0000000506097224 */ /* 0x000fe200078e02ff */
[----:B------:R-:W-:-:S03]  /*0110*/  IABS R6, R7 ;  /* 0x0000000700067213 */ /* 0x000fc60000000000 */
[----:B------:R-:W-:Y:S02]  /*0120*/  IMAD.HI.U32 R3, R3, R9, R2 ;  /* 0x0000000903037227 */ /* 0x000fe400078e0002 */
[----:B------:R-:W0:Y:S04]  /*0130*/  LDC R9, c[0x0][0x388] ;  /* 0x0000e200ff097b82 */ /* 0x000e280000000800 */
[----:B------:R-:W-:-:S04]  /*0140*/  IMAD.HI.U32 R3, R3, R6, RZ ;  /* 0x0000000603037227 */ /* 0x000fc800078e00ff */
[----:B------:R-:W-:-:S04]  /*0150*/  IMAD.MOV R0, RZ, RZ, -R3 ;  /* 0x000000ffff007224 */ /* 0x000fc800078e0a03 */
[----:B------:R-:W-:-:S05]  /*0160*/  IMAD R0, R5, R0, R6 ;  /* 0x0000000005007224 */ /* 0x000fca00078e0206 */
[----:B------:R-:W-:-:S13]  /*0170*/  ISETP.GT.U32.AND P2, PT, R5, R0, PT ;  /* 0x000000000500720c */ /* 0x000fda0003f44070 */
[----:B------:R-:W-:Y:S02]  /*0180*/  @!P2 IMAD.IADD R0, R0, 0x1, -R5 ;  /* 0x000000010000a824 */ /* 0x000fe400078e0a05 */
[----:B------:R-:W-:Y:S01]  /*0190*/  @!P2 VIADD R3, R3, 0x1 ;  /* 0x000000010303a836 */ /* 0x000fe20000000000 */
[----:B------:R-:W-:Y:S02]  /*01a0*/  ISETP.NE.AND P2, PT, R4, RZ, PT ;  /* 0x000000ff0400720c */ /* 0x000fe40003f45270 */
[----:B------:R-:W-:Y:S02]  /*01b0*/  ISETP.GE.U32.AND P0, PT, R0, R5, PT ;  /* 0x000000050000720c */ /* 0x000fe40003f06070 */
[----:B------:R-:W-:-:S04]  /*01c0*/  LOP3.LUT R0, R7, R4, RZ, 0x3c, !PT ;  /* 0x0000000407007212 */ /* 0x000fc800078e3cff */
[----:B------:R-:W-:-:S07]  /*01d0*/  ISETP.GE.AND P1, PT, R0, RZ, PT ;  /* 0x000000ff0000720c */ /* 0x000fce0003f26270 */
[----:B------:R-:W-:-:S06]  /*01e0*/  @P0 VIADD R3, R3, 0x1 ;  /* 0x0000000103030836 */ /* 0x000fcc0000000000 */
[----:B------:R-:W-:Y:S01]  /*01f0*/  @!P1 IMAD.MOV R3, RZ, RZ, -R3 ;  /* 0x000000ffff039224 */ /* 0x000fe200078e0a03 */
[----:B------:R-:W-:-:S05]  /*0200*/  @!P2 LOP3.LUT R3, RZ, R4, RZ, 0x33, !PT ;  /* 0x00000004ff03a212 */ /* 0x000fca00078e33ff */
[----:B------:R-:W-:-:S04]  /*0210*/  IMAD.MOV R0, RZ, RZ, -R3 ;  /* 0x000000ffff007224 */ /* 0x000fc800078e0a03 */
[----:B------:R-:W-:-:S05]  /*0220*/  IMAD R0, R4, R0, R7 ;  /* 0x0000000004007224 */ /* 0x000fca00078e0207 */
[----:B------:R-:W-:-:S04]  /*0230*/  ISETP.NE.AND P0, PT, R3, R0, PT ;  /* 0x000000000300720c */ /* 0x000fc80003f05270 */
[----:B0-----:R-:W-:-:S13]  /*0240*/  FSETP.LEU.OR P0, PT, R9, 9.9999999747524270788e-07, !P0 ;  /* 0x358637bd0900780b */ /* 0x001fda000470b400 */
[----:B------:R-:W-:Y:S05]  /*0250*/  @P0 EXIT ;  /* 0x000000000000094d */ /* 0x000fea0003800000 */
[----:B------:R-:W0:Y:S01]  /*0260*/  LDC.64 R4, c[0x0][0x380] ;  /* 0x0000e000ff047b82 */ /* 0x000e220000000a00 */
[----:B------:R-:W1:Y:S01]  /*0270*/  LDCU.64 UR4, c[0x0][0x358] ;  /* 0x00006b00ff0477ac */ /* 0x000e620008000a00 */
[----:B0-----:R-:W-:-:S05]  /*0280*/  IMAD.WIDE R4, R7, 0x4, R4 ;  /* 0x0000000407047825 */ /* 0x001fca00078e0204 */
[----:B-1----:R-:W2:Y:S01]  /*0290*/  LDG.E R0, desc[UR4][R4.64] ;  /* 0x0000000404007981 */ /* 0x002ea2000c1e1900 */
[----:B------:R-:W0:Y:S01]  /*02a0*/  MUFU.RCP R2, R9 ;  /* 0x0000000900027308 */ /* 0x000e220000001000 */
[----:B------:R-:W-:Y:S01]  /*02b0*/  BSSY.RECONVERGENT B0, `(.L_x_27) ;  /* 0x000000b000007945 */ /* 0x000fe20003800200 */
[----:B0-----:R-:W-:-:S04]  /*02c0*/  FFMA R3, R2, -R9, 1 ;  /* 0x3f80000002037423 */ /* 0x001fc80000000809 */
[----:B------:R-:W-:Y:S02]  /*02d0*/  FFMA R3, R2, R3, R2 ;  /* 0x0000000302037223 */ /* 0x000fe40000000002 */
[----:B--2---:R-:W0:Y:S02]  /*02e0*/  FCHK P0, R0, R9 ;  /* 0x0000000900007302 */ /* 0x004e240000000000 */
[----:B------:R-:W-:-:S04]  /*02f0*/  FFMA R2, R0, R3, RZ ;  /* 0x0000000300027223 */ /* 0x000fc800000000ff */
[----:B------:R-:W-:-:S04]  /*0300*/  FFMA R6, R2, -R9, R0 ;  /* 0x8000000902067223 */ /* 0x000fc80000000000 */
[----:B------:R-:W-:Y:S01]  /*0310*/  FFMA R3, R3, R6, R2 ;  /* 0x0000000603037223 */ /* 0x000fe20000000002 */
[----:B0-----:R-:W-:Y:S06]  /*0320*/  @!P0 BRA `(.L_x_28) ;  /* 0x00000000000c8947 */ /* 0x001fec0003800000 */
[----:B------:R-:W-:-:S07]  /*0330*/  MOV R2, 0x350 ;  /* 0x0000035000027802 */ /* 0x000fce0000000f00 */
[----:B------:R-:W-:Y:S05]  /*0340*/  CALL.REL.NOINC `($__internal_1_$__cuda_sm3x_div_rn_noftz_f32_slowpath) ;  /* 0x0000000000107944 */ /* 0x000fea0003c00000 */
[----:B------:R-:W-:-:S07]  /*0350*/  IMAD.MOV.U32 R3, RZ, RZ, R0 ;  /* 0x000000ffff037224 */ /* 0x000fce00078e0000 */
.L_x_28:
[----:B------:R-:W-:Y:S05]  /*0360*/  BSYNC.RECONVERGENT B0 ;  /* 0x0000000000007941 */ /* 0x000fea0003800200 */
.L_x_27:
[----:B------:R-:W-:Y:S01]  /*0370*/  STG.E desc[UR4][R4.64], R3 ;  /* 0x0000000304007986 */ /* 0x000fe2000c101904 */
[----:B------:R-:W-:Y:S05]  /*0380*/  EXIT ;  /* 0x000000000000794d */ /* 0x000fea0003800000 */
        .weak           $__internal_1_$__cuda_sm3x_div_rn_noftz_f32_slowpath
        .type           $__internal_1_$__cuda_sm3x_div_rn_noftz_f32_slowpath,@function
        .size           $__internal_1_$__cuda_sm3x_div_rn_noftz_f32_slowpath,(.L_x_62 - $__internal_1_$__cuda_sm3x_div_rn_noftz_f32_slowpath)
$__internal_1_$__cuda_sm3x_div_rn_noftz_f32_slowpath:
[----:B------:R-:W0:Y:S01]  /*0390*/  LDC R3, c[0x0][0x388] ;  /* 0x0000e200ff037b82 */ /* 0x000e220000000800 */
[--C-:B------:R-:W-:Y:S01]  /*03a0*/  SHF.R.U32.HI R6, RZ, 0x17, R0.reuse ;  /* 0x00000017ff067819 */ /* 0x100fe20000011600 */
[----:B------:R-:W1:Y:S01]  /*03b0*/  LDCU UR6, c[0x0][0x388] ;  /* 0x00007100ff0677ac */ /* 0x000e620008000800 */
[----:B------:R-:W-:Y:S01]  /*03c0*/  BSSY.RECONVERGENT B1, `(.L_x_29) ;  /* 0x0000064000017945 */ /* 0x000fe20003800200 */
[----:B------:R-:W-:Y:S01]  /*03d0*/  IMAD.MOV.U32 R8, RZ, RZ, R0 ;  /* 0x000000ffff087224 */ /* 0x000fe200078e0000 */
        /* <DEDUP_REMOVED lines=33> */
.L_x_30:
[----:B------:R-:W-:Y:S01]  /*05f0*/  LEA R0, R7, 0xc0800000, 0x17 ;  /* 0xc080000007007811 */ /* 0x000fe200078eb8ff */
[----:B------:R-:W-:Y:S01]  /*0600*/  VIADD R6, R6, 0xffffff81 ;  /* 0xffffff8106067836 */ /* 0x000fe20000000000 */
[----:B------:R-:W-:Y:S03]  /*0610*/  BSSY.RECONVERGENT B2, `(.L_x_35) ;  /* 0x0000035000027945 */ /* 0x000fe60003800200 */
[----:B------:R-:W-:Y:S01]  /*0620*/  IMAD.IADD R9, R9, 0x1, -R0 ;  /* 0x0000000109097824 */ /* 0x000fe200078e0a00 */
[C---:B------:R-:W-:Y:S01]  /*0630*/  IADD3 R7, PT, PT, R6.reuse, 0x7f, -R7 ;  /* 0x0000007f06077810 */ /* 0x040fe20007ffe807 */
[----:B------:R-:W-:Y:S02]  /*0640*/  IMAD R0, R6, -0x800000, R8 ;  /* 0xff80000006007824 */ /* 0x000fe400078e0208 */
[----:B------:R-:W0:Y:S01]  /*0650*/  MUFU.RCP R3, R9 ;  /* 0x0000000900037308 */ /* 0x000e220000001000 */
[----:B------:R-:W-:Y:S01]  /*0660*/  FADD.FTZ R11, -R9, -RZ ;  /* 0x800000ff090b7221 */ /* 0x000fe20000010100 */
[----:B------:R-:W-:-:S03]  /*0670*/  IMAD.IADD R7, R7, 0x1, R10 ;  /* 0x0000000107077824 */ /* 0x000fc600078e020a */
[----:B0-----:R-:W-:-:S04]  /*0680*/  FFMA R12, R3, R11, 1 ;  /* 0x3f800000030c7423 */ /* 0x001fc8000000000b */
[----:B------:R-:W-:-:S04]  /*0690*/  FFMA R12, R3, R12, R3 ;  /* 0x0000000c030c7223 */ /* 0x000fc80000000003 */
[----:B------:R-:W-:-:S04]  /*06a0*/  FFMA R3, R0, R12, RZ ;  /* 0x0000000c00037223 */ /* 0x000fc800000000ff */
[----:B------:R-:W-:-:S04]  /*06b0*/  FFMA R8, R11, R3, R0 ;  /* 0x000000030b087223 */ /* 0x000fc80000000000 */
[----:B------:R-:W-:-:S04]  /*06c0*/  FFMA R13, R12, R8, R3 ;  /* 0x000000080c0d7223 */ /* 0x000fc80000000003 */
[----:B------:R-:W-:-:S04]  /*06d0*/  FFMA R8, R11, R13, R0 ;  /* 0x0000000d0b087223 */ /* 0x000fc80000000000 */
        /* <DEDUP_REMOVED lines=14> */
[CCC-:B------:R-:W-:Y:S01]  /*07c0*/  FFMA.RZ R3, R12.reuse, R8.reuse, R13.reuse ;  /* 0x000000080c037223 */ /* 0x1c0fe2000000c00d */
[CCC-:B------:R-:W-:Y:S01]  /*07d0*/  FFMA.RM R6, R12.reuse, R8.reuse, R13.reuse ;  /* 0x000000080c067223 */ /* 0x1c0fe2000000400d */
[C---:B------:R-:W-:Y:S02]  /*07e0*/  ISETP.NE.AND P2, PT, R9.reuse, RZ, PT ;  /* 0x000000ff0900720c */ /* 0x040fe40003f45270 */
[----:B------:R-:W-:Y:S02]  /*07f0*/  ISETP.NE.AND P1, PT, R9, RZ, PT ;  /* 0x000000ff0900720c */ /* 0x000fe40003f25270 */
[----:B------:R-:W-:Y:S01]  /*0800*/  LOP3.LUT R7, R3, 0x7fffff, RZ, 0xc0, !PT ;  /* 0x007fffff03077812 */ /* 0x000fe200078ec0ff */
[----:B------:R-:W-:Y:S01]  /*0810*/  FFMA.RP R3, R12, R8, R13 ;  /* 0x000000080c037223 */ /* 0x000fe2000000800d */
[----:B------:R-:W-:Y:S02]  /*0820*/  VIADD R8, R9, 0x20 ;  /* 0x0000002009087836 */ /* 0x000fe40000000000 */
[----:B------:R-:W-:Y:S01]  /*0830*/  LOP3.LUT R7, R7, 0x800000, RZ, 0xfc, !PT ;  /* 0x0080000007077812 */ /* 0x000fe200078efcff */
[----:B------:R-:W-:Y:S01]  /*0840*/  IMAD.MOV R9, RZ, RZ, -R9 ;  /* 0x000000ffff097224 */ /* 0x000fe200078e0a09 */
[----:B------:R-:W-:-:S02]  /*0850*/  FSETP.NEU.FTZ.AND P0, PT, R3, R6, PT ;  /* 0x000000060300720b */ /* 0x000fc40003f1d000 */
[----:B------:R-:W-:Y:S02]  /*0860*/  SHF.L.U32 R8, R7, R8, RZ ;  /* 0x0000000807087219 */ /* 0x000fe400000006ff */
[----:B------:R-:W-:Y:S02]  /*0870*/  SEL R6, R9, RZ, P2 ;  /* 0x000000ff09067207 */ /* 0x000fe40001000000 */
[----:B------:R-:W-:Y:S02]  /*0880*/  ISETP.NE.AND P1, PT, R8, RZ, P1 ;  /* 0x000000ff0800720c */ /* 0x000fe40000f25270 */
[----:B------:R-:W-:Y:S02]  /*0890*/  SHF.R.U32.HI R6, RZ, R6, R7 ;  /* 0x00000006ff067219 */ /* 0x000fe40000011607 */
[----:B------:R-:W-:Y:S02]  /*08a0*/  PLOP3.LUT P0, PT, P0, P1, PT, 0xf8, 0x8f ;  /* 0x00000000008f781c */ /* 0x000fe40000703f70 */
[----:B------:R-:W-:-:S02]  /*08b0*/  SHF.R.U32.HI R8, RZ, 0x1, R6 ;  /* 0x00000001ff087819 */ /* 0x000fc40000011606 */
[----:B------:R-:W-:-:S04]  /*08c0*/  SEL R3, RZ, 0x1, !P0 ;  /* 0x00000001ff037807 */ /* 0x000fc80004000000 */
[----:B------:R-:W-:-:S04]  /*08d0*/  LOP3.LUT R3, R3, 0x1, R8, 0xf8, !PT ;  /* 0x0000000103037812 */ /* 0x000fc800078ef808 */
[----:B------:R-:W-:-:S05]  /*08e0*/  LOP3.LUT R3, R3, R6, RZ, 0xc0, !PT ;  /* 0x0000000603037212 */ /* 0x000fca00078ec0ff */
[----:B------:R-:W-:-:S05]  /*08f0*/  IMAD.IADD R3, R8, 0x1, R3 ;  /* 0x0000000108037824 */ /* 0x000fca00078e0203 */
[----:B------:R-:W-:Y:S01]  /*0900*/  LOP3.LUT R0, R3, R0, RZ, 0xfc, !PT ;  /* 0x0000000003007212 */ /* 0x000fe200078efcff */
[----:B------:R-:W-:Y:S06]  /*0910*/  BRA `(.L_x_38) ;  /* 0x0000000000107947 */ /* 0x000fec0003800000 */
.L_x_37:
[----:B------:R-:W-:-:S04]  /*0920*/  LOP3.LUT R0, R0, 0x80000000, RZ, 0xc0, !PT ;  /* 0x8000000000007812 */ /* 0x000fc800078ec0ff */
[----:B------:R-:W-:Y:S01]  /*0930*/  LOP3.LUT R0, R0, 0x7f800000, RZ, 0xfc, !PT ;  /* 0x7f80000000007812 */ /* 0x000fe200078efcff */
[----:B------:R-:W-:Y:S06]  /*0940*/  BRA `(.L_x_38) ;  /* 0x0000000000047947 */ /* 0x000fec0003800000 */
.L_x_36:
[----:B------:R-:W-:-:S07]  /*0950*/  IMAD R0, R7, 0x800000, R0 ;  /* 0x0080000007007824 */ /* 0x000fce00078e0200 */
.L_x_38:
[----:B------:R-:W-:Y:S05]  /*0960*/  BSYNC.RECONVERGENT B2 ;  /* 0x0000000000027941 */ /* 0x000fea0003800200 */
.L_x_35:
[----:B------:R-:W-:Y:S05]  /*0970*/  BRA `(.L_x_39) ;  /* 0x0000000000207947 */ /* 0x000fea0003800000 */
.L_x_34:
[----:B------:R-:W-:-:S04]  /*0980*/  LOP3.LUT R0, R9, 0x80000000, R8, 0x48, !PT ;  /* 0x8000000009007812 */ /* 0x000fc800078e4808 */
[----:B------:R-:W-:Y:S01]  /*0990*/  LOP3.LUT R0, R0, 0x7f800000, RZ, 0xfc, !PT ;  /* 0x7f80000000007812 */ /* 0x000fe200078efcff */
[----:B------:R-:W-:Y:S06]  /*09a0*/  BRA `(.L_x_39) ;  /* 0x0000000000147947 */ /* 0x000fec0003800000 */
.L_x_33:
[----:B------:R-:W-:Y:S01]  /*09b0*/  LOP3.LUT R0, R9, 0x80000000, R8, 0x48, !PT ;  /* 0x8000000009007812 */ /* 0x000fe200078e4808 */
[----:B------:R-:W-:Y:S06]  /*09c0*/  BRA `(.L_x_39) ;  /* 0x00000000000c7947 */ /* 0x000fec0003800000 */
.L_x_32:
[----:B------:R-:W0:Y:S01]  /*09d0*/  MUFU.RSQ R0, -QNAN ;  /* 0xffc0000000007908 */ /* 0x000e220000001400 */
[----:B------:R-:W-:Y:S05]  /*09e0*/  BRA `(.L_x_39) ;  /* 0x0000000000047947 */ /* 0x000fea0003800000 */
.L_x_31:
[----:B------:R-:W-:-:S07]  /*09f0*/  FADD.FTZ R0, R0, R3 ;  /* 0x0000000300007221 */ /* 0x000fce0000010000 */
.L_x_39:
[----:B------:R-:W-:Y:S05]  /*0a00*/  BSYNC.RECONVERGENT B1 ;  /* 0x0000000000017941 */ /* 0x000fea0003800200 */
.L_x_29:
[----:B------:R-:W-:-:S04]  /*0a10*/  IMAD.MOV.U32 R3, RZ, RZ, 0x0 ;  /* 0x00000000ff037424 */ /* 0x000fc800078e00ff */
[----:B0-----:R-:W-:Y:S05]  /*0a20*/  RET.REL.NODEC R2 `(normalize_distances) ;  /* 0xfffffff402747950 */ /* 0x001fea0003c3ffff */
.L_x_40:
        /* <DEDUP_REMOVED lines=13> */
.L_x_62:


//--------------------- .text.find_max_distance   --------------------------
	.section	.text.find_max_distance,"ax",@progbits
	.align	128
        .global         find_max_distance
        .type           find_max_distance,@function
        .size           find_max_distance,(.L_x_69 - find_max_distance)
        .other          find_max_distance,@"STO_CUDA_ENTRY STV_DEFAULT"
find_max_distance:
.text.find_max_distance:
[----:B------:R-:W-:Y:S01]  /*0000*/  LDC R1, c[0x0][0x37c] ;  /* 0x0000df00ff017b82 */ /* 0x000fe20000000800 */
[----:B------:R-:W0:Y:S01]  /*0010*/  S2R R6, SR_TID.X ;  /* 0x0000000000067919 */ /* 0x000e220000002100 */
[----:B------:R-:W1:Y:S01]  /*0020*/  LDCU UR4, c[0x0][0x390] ;  /* 0x00007200ff0477ac */ /* 0x000e620008000800 */
[----:B------:R-:W-:Y:S01]  /*0030*/  IMAD.MOV.U32 R4, RZ, RZ, RZ ;  /* 0x000000ffff047224 */ /* 0x000fe200078e00ff */
[----:B------:R-:W0:Y:S01]  /*0040*/  S2R R7, SR_CTAID.X ;  /* 0x0000000000077919 */ /* 0x000e220000002500 */
[----:B------:R-:W0:Y:S01]  /*0050*/  LDCU UR8, c[0x0][0x360] ;  /* 0x00006c00ff0877ac */ /* 0x000e220008000800 */
[----:B------:R-:W2:Y:S01]  /*0060*/  LDCU.64 UR6, c[0x0][0x358] ;  /* 0x00006b00ff0677ac */ /* 0x000ea20008000a00 */
[----:B-1----:R-:W-:Y:S01]  /*0070*/  UIMAD UR4, UR4, UR4, URZ ;  /* 0x00000004040472a4 */ /* 0x002fe2000f8e02ff */
[----:B0-----:R-:W-:-:S05]  /*0080*/  IMAD R5, R7, UR8, R6 ;  /* 0x0000000807057c24 */ /* 0x001fca000f8e0206 */
[----:B------:R-:W-:-:S13]  /*0090*/  ISETP.GE.AND P0, PT, R5, UR4, PT ;  /* 0x0000000405007c0c */ /* 0x000fda000bf06270 */
[----:B------:R-:W0:Y:S02]  /*00a0*/  @!P0 LDC.64 R2, c[0x0][0x380] ;  /* 0x0000e000ff028b82 */ /* 0x000e240000000a00 */
[----:B0-----:R-:W-:-:S05]  /*00b0*/  @!P0 IMAD.WIDE R2, R5, 0x4, R2 ;  /* 0x0000000405028825 */ /* 0x001fca00078e0202 */
[----:B--2---:R-:W2:Y:S01]  /*00c0*/  @!P0 LDG.E R4, desc[UR6][R2.64] ;  /* 0x0000000602048981 */ /* 0x004ea2000c1e1900 */
[----:B------:R-:W0:Y:S01]  /*00d0*/  S2UR UR5, SR_CgaCtaId ;  /* 0x00000000000579c3 */ /* 0x000e220000008800 */
[----:B------:R-:W-:Y:S01]  /*00e0*/  IMAD.U32 R0, RZ, RZ, UR8 ;  /* 0x00000008ff007e24 */ /* 0x000fe2000f8e00ff */
[----:B------:R-:W-:Y:S01]  /*00f0*/  UMOV UR4, 0x400 ;  /* 0x0000040000047882 */ /* 0x000fe20000000000 */
[----:B------:R-:W-:-:S03]  /*0100*/  ISETP.NE.AND P0, PT, R6, RZ, PT ;  /* 0x000000ff0600720c */ /* 0x000fc60003f05270 */
[----:B------:R-:W-:Y:S01]  /*0110*/  ISETP.GE.U32.AND P1, PT, R0, 0x2, PT ;  /* 0x000000020000780c */ /* 0x000fe20003f26070 */
[----:B0-----:R-:W-:-:S06]  /*0120*/  ULEA UR4, UR5, UR4, 0x18 ;  /* 0x0000000405047291 */ /* 0x001fcc000f8ec0ff */
[----:B------:R-:W-:-:S05]  /*0130*/  LEA R5, R6, UR4, 0x2 ;  /* 0x0000000406057c11 */ /* 0x000fca000f8e10ff */
[----:B--2---:R0:W-:Y:S01]  /*0140*/  STS [R5], R4 ;  /* 0x0000000405007388 */ /* 0x0041e20000000800 */
[----:B------:R-:W-:Y:S06]  /*0150*/  BAR.SYNC.DEFER_BLOCKING 0x0 ;  /* 0x0000000000007b1d */ /* 0x000fec0000010000 */
[----:B------:R-:W-:Y:S05]  /*0160*/  @!P1 BRA `(.L_x_41) ;  /* 0x00000000002c9947 */ /* 0x000fea0003800000 */
.L_x_42:
[----:B0-----:R-:W-:-:S04]  /*0170*/  SHF.R.U32.HI R4, RZ, 0x1, R0 ;  /* 0x00000001ff047819 */ /* 0x001fc80000011600 */
[----:B------:R-:W-:-:S13]  /*0180*/  ISETP.GE.U32.AND P1, PT, R6, R4, PT ;  /* 0x000000040600720c */ /* 0x000fda0003f26070 */
[----:B------:R-:W-:Y:S01]  /*0190*/  @!P1 IMAD R3, R4, 0x4, R5 ;  /* 0x0000000404039824 */ /* 0x000fe200078e0205 */
[----:B------:R-:W-:Y:S05]  /*01a0*/  @!P1 LDS R2, [R5] ;  /* 0x0000000005029984 */ /* 0x000fea0000000800 */
[----:B------:R-:W0:Y:S02]  /*01b0*/  @!P1 LDS R3, [R3] ;  /* 0x0000000003039984 */ /* 0x000e240000000800 */
[----:B0-----:R-:W-:-:S05]  /*01c0*/  @!P1 FMNMX R2, R2, R3, !PT ;  /* 0x0000000302029209 */ /* 0x001fca0007800000 */
[----:B------:R1:W-:Y:S01]  /*01d0*/  @!P1 STS [R5], R2 ;  /* 0x0000000205009388 */ /* 0x0003e20000000800 */
[----:B------:R-:W-:Y:S01]  /*01e0*/  BAR.SYNC.DEFER_BLOCKING 0x0 ;  /* 0x0000000000007b1d */ /* 0x000fe20000010000 */
[----:B------:R-:W-:Y:S01]  /*01f0*/  ISETP.GT.U32.AND P1, PT, R0, 0x3, PT ;  /* 0x000000030000780c */ /* 0x000fe20003f24070 */
[----:B------:R-:W-:-:S12]  /*0200*/  IMAD.MOV.U32 R0, RZ, RZ, R4 ;  /* 0x000000ffff007224 */ /* 0x000fd800078e0004 */
[----:B-1----:R-:W-:Y:S05]  /*0210*/  @P1 BRA `(.L_x_42) ;  /* 0xfffffffc00d41947 */ /* 0x002fea000383ffff */
.L_x_41:
[----:B------:R-:W-:Y:S05]  /*0220*/  @P0 EXIT ;  /* 0x000000000000094d */ /* 0x000fea0003800000 */
[----:B------:R-:W1:Y:S01]  /*0230*/  S2UR UR5, SR_CgaCtaId ;  /* 0x00000000000579c3 */ /* 0x000e620000008800 */
[----:B------:R-:W-:-:S07]  /*0240*/  UMOV UR4, 0x400 ;  /* 0x0000040000047882 */ /* 0x000fce0000000000 */
[----:B------:R-:W2:Y:S01]  /*0250*/  LDC.64 R2, c[0x0][0x388] ;  /* 0x0000e200ff027b82 */ /* 0x000ea20000000a00 */
[----:B-1----:R-:W-:Y:S01]  /*0260*/  ULEA UR4, UR5, UR4, 0x18 ;  /* 0x0000000405047291 */ /* 0x002fe2000f8ec0ff */
[----:B--2---:R-:W-:-:S08]  /*0270*/  IMAD.WIDE.U32 R2, R7, 0x4, R2 ;  /* 0x0000000407027825 */ /* 0x004fd000078e0002 */
[----:B0-----:R-:W0:Y:S04]  /*0280*/  LDS R5, [UR4] ;  /* 0x00000004ff057984 */ /* 0x001e280008000800 */
[----:B0-----:R-:W-:Y:S01]  /*0290*/  STG.E desc[UR6][R2.64], R5 ;  /* 0x0000000502007986 */ /* 0x001fe2000c101906 */
[----:B------:R-:W-:Y:S05]  /*02a0*/  EXIT ;  /* 0x000000000000794d */ /* 0x000fea0003800000 */
.L_x_43:
        /* <DEDUP_REMOVED lines=13> */
.L_x_69:


//--------------------- .text.compute_distance_matrix --------------------------
	.section	.text.compute_distance_matrix,"ax",@progbits
	.align	128
        .global         compute_distance_matrix
        .type           compute_distance_matrix,@function
        .size           compute_distance_matrix,(.L_x_63 - compute_distance_matrix)
        .other          compute_distance_matrix,@"STO_CUDA_ENTRY STV_DEFAULT"
compute_distance_matrix:
.text.compute_distance_matrix:
[----:B------:R-:W0:Y:S01]  /*0000*/  LDC R1, c[0x0][0x37c] ;  /* 0x0000df00ff017b82 */ /* 0x000e220000000800 */
[----:B------:R-:W1:Y:S07]  /*0010*/  S2R R0, SR_TID.X ;  /* 0x0000000000007919 */ /* 0x000e6e0000002100 */
[----:B------:R-:W1:Y:S01]  /*0020*/  S2UR UR5, SR_CTAID.X ;  /* 0x00000000000579c3 */ /* 0x000e620000002500 */
[----:B------:R-:W2:Y:S01]  /*0030*/  LDCU UR4, c[0x0][0x398] ;  /* 0x00007300ff0477ac */ /* 0x000ea20008000800 */
[----:B0-----:R-:W-:-:S06]  /*0040*/  VIADD R1, R1, 0xffffffe0 ;  /* 0xffffffe001017836 */ /* 0x001fcc0000000000 */
[----:B------:R-:W1:Y:S01]  /*0050*/  LDC R5, c[0x0][0x360] ;  /* 0x0000d800ff057b82 */ /* 0x000e620000000800 */
[----:B--2---:R-:W-:Y:S01]  /*0060*/  UIMAD UR4, UR4, UR4, URZ ;  /* 0x00000004040472a4 */ /* 0x004fe2000f8e02ff */
[----:B-1----:R-:W-:-:S05]  /*0070*/  IMAD R5, R5, UR5, R0 ;  /* 0x0000000505057c24 */ /* 0x002fca000f8e0200 */
[----:B------:R-:W-:-:S13]  /*0080*/  ISETP.GE.AND P0, PT, R5, UR4, PT ;  /* 0x0000000405007c0c */ /* 0x000fda000bf06270 */
[----:B------:R-:W-:Y:S05]  /*0090*/  @P0 EXIT ;  /* 0x000000000000094d */ /* 0x000fea0003800000 */
[----:B------:R-:W0:Y:S01]  /*00a0*/  LDC.64 R6, c[0x0][0x380] ;  /* 0x0000e000ff067b82 */ /* 0x000e220000000a00 */
[----:B------:R-:W1:Y:S07]  /*00b0*/  LDCU.64 UR6, c[0x0][0x358] ;  /* 0x00006b00ff0677ac */ /* 0x000e6e0008000a00 */
[----:B------:R-:W2:Y:S01]  /*00c0*/  LDC.64 R10, c[0x0][0x388] ;  /* 0x0000e200ff0a7b82 */ /* 0x000ea20000000a00 */
[----:B0-----:R-:W-:-:S06]  /*00d0*/  IMAD.WIDE R6, R5, 0x4, R6 ;  /* 0x0000000405067825 */ /* 0x001fcc00078e0206 */
[----:B-1----:R-:W3:Y:S01]  /*00e0*/  LDG.E R7, desc[UR6][R6.64] ;  /* 0x0000000606077981 */ /* 0x002ee2000c1e1900 */
[----:B--2---:R-:W-:-:S06]  /*00f0*/  IMAD.WIDE R10, R5, 0x4, R10 ;  /* 0x00000004050a7825 */ /* 0x004fcc00078e020a */
[----:B------:R-:W3:Y:S01]  /*0100*/  LDG.E R10, desc[UR6][R10.64] ;  /* 0x000000060a0a7981 */ /* 0x000ee2000c1e1900 */
[----:B------:R-:W-:Y:S01]  /*0110*/  BSSY.RECONVERGENT B0, `(.L_x_44) ;  /* 0x000000f000007945 */ /* 0x000fe20003800200 */
[----:B---3--:R-:W-:-:S04]  /*0120*/  FSETP.GT.AND P2, PT, |R10|, |R7|, PT ;  /* 0x400000070a00720b */ /* 0x008fc80003f44200 */
[----:B------:R-:W-:-:S04]  /*0130*/  FSEL R3, |R10|, |R7|, P2 ;  /* 0x400000070a037208 */ /* 0x000fc80001000200 */
[----:B------:R-:W0:Y:S01]  /*0140*/  MUFU.RCP R2, R3 ;  /* 0x0000000300027308 */ /* 0x000e220000001000 */
[----:B------:R-:W-:-:S07]  /*0150*/  FSEL R0, |R7|, |R10|, P2 ;  /* 0x4000000a07007208 */ /* 0x000fce0001000200 */
[----:B------:R-:W1:Y:S01]  /*0160*/  FCHK P0, R0, R3 ;  /* 0x0000000300007302 */ /* 0x000e620000000000 */
[----:B0-----:R-:W-:-:S04]  /*0170*/  FFMA R9, -R3, R2, 1 ;  /* 0x3f80000003097423 */ /* 0x001fc80000000102 */
[----:B------:R-:W-:-:S04]  /*0180*/  FFMA R9, R2, R9, R2 ;  /* 0x0000000902097223 */ /* 0x000fc80000000002 */
[----:B------:R-:W-:-:S04]  /*0190*/  FFMA R2, R0, R9, RZ ;  /* 0x0000000900027223 */ /* 0x000fc800000000ff */
[----:B------:R-:W-:-:S04]  /*01a0*/  FFMA R4, -R3, R2, R0 ;  /* 0x0000000203047223 */ /* 0x000fc80000000100 */
[----:B------:R-:W-:Y:S01]  /*01b0*/  FFMA R2, R9, R4, R2 ;  /* 0x0000000409027223 */ /* 0x000fe20000000002 */
[----:B-1----:R-:W-:Y:S06]  /*01c0*/  @!P0 BRA `(.L_x_45) ;  /* 0x00000000000c8947 */ /* 0x002fec0003800000 */
[----:B------:R-:W-:-:S07]  /*01d0*/  MOV R2, 0x1f0 ;  /* 0x000001f000027802 */ /* 0x000fce0000000f00 */
[----:B------:R-:W-:Y:S05]  /*01e0*/  CALL.REL.NOINC `($__internal_2_$__cuda_sm3x_div_rn_noftz_f32_slowpath) ;  /* 0x0000000800647944 */ /* 0x000fea0003c00000 */
[----:B------:R-:W-:-:S07]  /*01f0*/  IMAD.MOV.U32 R2, RZ, RZ, R0 ;  /* 0x000000ffff027224 */ /* 0x000fce00078e0000 */
.L_x_45:
[----:B------:R-:W-:Y:S05]  /*0200*/  BSYNC.RECONVERGENT B0 ;  /* 0x0000000000007941 */ /* 0x000fea0003800200 */
.L_x_44:
[----:B------:R-:W-:Y:S02]  /*0210*/  IMAD.MOV.U32 R9, RZ, RZ, 0x3b33710b ;  /* 0x3b33710bff097424 */ /* 0x000fe400078e00ff */
[----:B------:R-:W-:Y:S01]  /*0220*/  FMUL R0, R2, R2 ;  /* 0x0000000202007220 */ /* 0x000fe20000400000 */
[----:B------:R-:W-:Y:S01]  /*0230*/  IMAD.MOV.U32 R4, RZ, RZ, 0x3f6ee581 ;  /* 0x3f6ee581ff047424 */ /* 0x000fe200078e00ff */
[C---:B------:R-:W-:Y:S01]  /*0240*/  ISETP.GE.AND P0, PT, R7.reuse, RZ, PT ;  /* 0x000000ff0700720c */ /* 0x040fe20003f06270 */
[----:B------:R-:W-:Y:S01]  /*0250*/  BSSY.RECONVERGENT B0, `(.L_x_46) ;  /* 0x0000057000007945 */ /* 0x000fe20003800200 */
[C---:B------:R-:W-:Y:S01]  /*0260*/  FFMA R9, R0.reuse, R9, -0.015681877732276916504 ;  /* 0xbc80774800097423 */ /* 0x040fe20000000009 */
[----:B------:R-:W-:Y:S02]  /*0270*/  FSETP.NEU.AND P3, PT, |R7|, |R10|, PT ;  /* 0x4000000a0700720b */ /* 0x000fe40003f6d200 */
[----:B------:R-:W-:Y:S01]  /*0280*/  FSETP.NEU.AND P1, PT, R3, RZ, PT ;  /* 0x000000ff0300720b */ /* 0x000fe20003f2d000 */
[----:B------:R-:W-:-:S04]  /*0290*/  FFMA R9, R0, R9, 0.042200751602649688721 ;  /* 0x3d2cdab200097423 */ /* 0x000fc80000000009 */
[----:B------:R-:W-:-:S04]  /*02a0*/  FFMA R9, R0, R9, -0.074792981147766113281 ;  /* 0xbd992d1000097423 */ /* 0x000fc80000000009 */
[----:B------:R-:W-:-:S04]  /*02b0*/  FFMA R9, R0, R9, 0.10640415549278259277 ;  /* 0x3dd9ea6c00097423 */ /* 0x000fc80000000009 */
[----:B------:R-:W-:-:S04]  /*02c0*/  FFMA R9, R0, R9, -0.14207722246646881104 ;  /* 0xbe117cb100097423 */ /* 0x000fc80000000009 */
[----:B------:R-:W-:-:S04]  /*02d0*/  FFMA R9, R0, R9, 0.19993925094604492188 ;  /* 0x3e4cbce000097423 */ /* 0x000fc80000000009 */
[----:B------:R-:W-:-:S04]  /*02e0*/  FFMA R9, R0, R9, -0.33333197236061096191 ;  /* 0xbeaaaa7d00097423 */ /* 0x000fc80000000009 */
[----:B------:R-:W-:-:S04]  /*02f0*/  FMUL R9, R0, R9 ;  /* 0x0000000900097220 */ /* 0x000fc80000400000 */
[----:B------:R-:W-:Y:S01]  /*0300*/  FFMA R9, R9, R2, R2 ;  /* 0x0000000209097223 */ /* 0x000fe20000000002 */
[----:B------:R-:W-:-:S03]  /*0310*/  FSEL R2, R4, 1.8663789033889770508, P2 ;  /* 0x3feee58104027808 */ /* 0x000fc60001000000 */
[----:B------:R-:W-:-:S05]  /*0320*/  FFMA R0, R4, 1.6832555532455444336, -R9 ;  /* 0x3fd774eb04007823 */ /* 0x000fca0000000809 */
[-C--:B------:R-:W-:Y:S01]  /*0330*/  FSEL R11, R0, R9.reuse, P2 ;  /* 0x00000009000b7208 */ /* 0x080fe20001000000 */
[----:B------:R-:W-:Y:S01]  /*0340*/  IMAD.MOV.U32 R0, RZ, RZ, 0x4016cbe4 ;  /* 0x4016cbe4ff007424 */ /* 0x000fe200078e00ff */
[----:B------:R-:W-:-:S05]  /*0350*/  FSEL R9, R9, -R9, P2 ;  /* 0x8000000909097208 */ /* 0x000fca0001000000 */
[----:B------:R-:W-:Y:S01]  /*0360*/  @!P0 FFMA R11, R2, 1.6832555532455444336, R9 ;  /* 0x3fd774eb020b8823 */ /* 0x000fe20000000009 */
[----:B------:R-:W-:Y:S01]  /*0370*/  @!P3 FSEL R11, R0, 0.78539818525314331055, !P0 ;  /* 0x3f490fdb000bb808 */ /* 0x000fe20004000000 */
[----:B------:R-:W-:Y:S01]  /*0380*/  FADD R0, |R7|, |R10| ;  /* 0x4000000a07007221 */ /* 0x000fe20000000200 */
[----:B------:R-:W-:-:S04]  /*0390*/  @!P1 FSEL R11, RZ, 3.1415927410125732422, P0 ;  /* 0x40490fdbff0b9808 */ /* 0x000fc80000000000 */
[----:B------:R-:W-:Y:S02]  /*03a0*/  FSETP.NAN.AND P0, PT, R0, R0, PT ;  /* 0x000000000000720b */ /* 0x000fe40003f08000 */
[----:B------:R-:W-:-:S04]  /*03b0*/  LOP3.LUT R11, R11, 0x80000000, R10, 0xb8, !PT ;  /* 0x800000000b0b7812 */ /* 0x000fc800078eb80a */
[----:B------:R-:W-:-:S04]  /*03c0*/  FSEL R11, R0, R11, P0 ;  /* 0x0000000b000b7208 */ /* 0x000fc80000000000 */
[C---:B------:R-:W-:Y:S01]  /*03d0*/  FSETP.GE.AND P0, PT, |R11|.reuse, 105615, PT ;  /* 0x47ce47800b00780b */ /* 0x040fe20003f06200 */
[----:B------:R-:W-:-:S06]  /*03e0*/  FMUL R2, R11, 0.63661974668502807617 ;  /* 0x3f22f9830b027820 */ /* 0x000fcc0000400000 */
[----:B------:R-:W0:Y:S02]  /*03f0*/  F2I.NTZ R2, R2 ;  /* 0x0000000200027305 */ /* 0x000e240000203100 */
[----:B0-----:R-:W-:-:S05]  /*0400*/  I2FP.F32.S32 R0, R2 ;  /* 0x0000000200007245 */ /* 0x001fca0000201400 */
[----:B------:R-:W-:-:S04]  /*0410*/  FFMA R3, R0, -1.5707962512969970703, R11 ;  /* 0xbfc90fda00037823 */ /* 0x000fc8000000000b */
[----:B------:R-:W-:-:S04]  /*0420*/  FFMA R3, R0, -7.5497894158615963534e-08, R3 ;  /* 0xb3a2216800037823 */ /* 0x000fc80000000003 */
[----:B------:R-:W-:Y:S01]  /*0430*/  FFMA R0, R0, -5.3903029534742383927e-15, R3 ;  /* 0xa7c234c500007823 */ /* 0x000fe20000000003 */
[----:B------:R-:W-:Y:S06]  /*0440*/  @!P0 BRA `(.L_x_47) ;  /* 0x0000000000dc8947 */ /* 0x000fec0003800000 */
[----:B------:R-:W-:-:S13]  /*0450*/  FSETP.NEU.AND P0, PT, |R11|, +INF , PT ;  /* 0x7f8000000b00780b */ /* 0x000fda0003f0d200 */
[----:B------:R-:W-:Y:S01]  /*0460*/  @!P0 FMUL R0, RZ, R11 ;  /* 0x0000000bff008220 */ /* 0x000fe20000400000 */
[----:B------:R-:W-:Y:S01]  /*0470*/  @!P0 IMAD.MOV.U32 R2, RZ, RZ, RZ ;  /* 0x000000ffff028224 */ /* 0x000fe200078e00ff */
[----:B------:R-:W-:Y:S06]  /*0480*/  @!P0 BRA `(.L_x_47) ;  /* 0x0000000000cc8947 */ /* 0x000fec0003800000 */
[----:B------:R-:W-:Y:S01]  /*0490*/  IMAD.SHL.U32 R2, R11, 0x100, RZ ;  /* 0x000001000b027824 */ /* 0x000fe200078e00ff */
[----:B------:R-:W0:Y:S01]  /*04a0*/  LDCU.64 UR8, c[0x4][URZ] ;  /* 0x01000000ff0877ac */ /* 0x000e220008000a00 */
[----:B------:R-:W-:Y:S02]  /*04b0*/  IMAD.MOV.U32 R6, RZ, RZ, RZ ;  /* 0x000000ffff067224 */ /* 0x000fe400078e00ff */
[----:B------:R-:W-:Y:S01]  /*04c0*/  IMAD.MOV.U32 R0, RZ, RZ, R1 ;  /* 0x000000ffff007224 */ /* 0x000fe200078e0001 */
[----:B------:R-:W-:Y:S01]  /*04d0*/  LOP3.LUT R15, R2, 0x80000000, RZ, 0xfc, !PT ;  /* 0x80000000020f7812 */ /* 0x000fe200078efcff */
[----:B------:R-:W-:Y:S01]  /*04e0*/  UMOV UR5, URZ ;  /* 0x000000ff00057c82 */ /* 0x000fe20008000000 */
[----:B------:R-:W-:-:S05]  /*04f0*/  UMOV UR4, URZ ;  /* 0x000000ff00047c82 */ /* 0x000fca0008000000 */
.L_x_48:
[----:B0-----:R-:W-:Y:S01]  /*0500*/  IMAD.U32 R8, RZ, RZ, UR8 ;  /* 0x00000008ff087e24 */ /* 0x001fe2000f8e00ff */
[----:B------:R-:W-:-:S05]  /*0510*/  MOV R9, UR9 ;  /* 0x0000000900097c02 */ /* 0x000fca0008000f00 */
[----:B------:R-:W2:Y:S01]  /*0520*/  LDG.E.CONSTANT R2, desc[UR6][R8.64] ;  /* 0x0000000608027981 */ /* 0x000ea2000c1e9900 */
[----:B------:R-:W-:Y:S02]  /*0530*/  UIADD3 UR8, UP0, UPT, UR8, 0x4, URZ ;  /* 0x0000000408087890 */ /* 0x000fe4000ff1e0ff */
[----:B------:R-:W-:Y:S02]  /*0540*/  UIADD3 UR4, UPT, UPT, UR4, 0x1, URZ ;  /* 0x0000000104047890 */ /* 0x000fe4000fffe0ff */
[----:B------:R-:W-:Y:S02]  /*0550*/  UIADD3.X UR9, UPT, UPT, URZ, UR9, URZ, UP0, !UPT ;  /* 0x00000009ff097290 */ /* 0x000fe400087fe4ff */
[----:B------:R-:W-:Y:S01]  /*0560*/  UISETP.NE.AND UP0, UPT, UR4, 0x6, UPT ;  /* 0x000000060400788c */ /* 0x000fe2000bf05270 */
[----:B--2---:R-:W-:-:S03]  /*0570*/  IMAD.WIDE.U32 R2, R2, R15, RZ ;  /* 0x0000000f02027225 */ /* 0x004fc600078e00ff */
[----:B------:R-:W-:-:S04]  /*0580*/  IADD3 R13, P0, PT, R2, R6, RZ ;  /* 0x00000006020d7210 */ /* 0x000fc80007f1e0ff */
[----:B------:R-:W-:Y:S01]  /*0590*/  IADD3.X R6, PT, PT, R3, UR5, RZ, P0, !PT ;  /* 0x0000000503067c10 */ /* 0x000fe200087fe4ff */
[----:B------:R0:W-:Y:S02]  /*05a0*/  STL [R0], R13 ;  /* 0x0000000d00007387 */ /* 0x0001e40000100800 */
[----:B0-----:R-:W-:Y:S01]  /*05b0*/  VIADD R0, R0, 0x4 ;  /* 0x0000000400007836 */ /* 0x001fe20000000000 */
[----:B------:R-:W-:Y:S06]  /*05c0*/  BRA.U UP0, `(.L_x_48) ;  /* 0xfffffffd00cc7547 */ /* 0x000fec000b83ffff */
[----:B------:R-:W-:Y:S01]  /*05d0*/  SHF.R.U32.HI R4, RZ, 0x17, R11 ;  /* 0x00000017ff047819 */ /* 0x000fe2000001160b */
[----:B------:R0:W-:Y:S03]  /*05e0*/  STL [R1+0x18], R6 ;  /* 0x0000180601007387 */ /* 0x0001e60000100800 */
[C---:B------:R-:W-:Y:S02]  /*05f0*/  LOP3.LUT R0, R4.reuse, 0xe0, RZ, 0xc0, !PT ;  /* 0x000000e004007812 */ /* 0x040fe400078ec0ff */
[----:B------:R-:W-:-:S03]  /*0600*/  LOP3.LUT P0, RZ, R4, 0x1f, RZ, 0xc0, !PT ;  /* 0x0000001f04ff7812 */ /* 0x000fc6000780c0ff */
[----:B------:R-:W-:-:S05]  /*0610*/  VIADD R0, R0, 0xffffff80 ;  /* 0xffffff8000007836 */ /* 0x000fca0000000000 */
[----:B------:R-:W-:-:S05]  /*0620*/  SHF.R.U32.HI R0, RZ, 0x5, R0 ;  /* 0x00000005ff007819 */ /* 0x000fca0000011600 */
[----:B------:R-:W-:-:S05]  /*0630*/  IMAD R12, R0, -0x4, R1 ;  /* 0xfffffffc000c7824 */ /* 0x000fca00078e0201 */
[----:B------:R-:W2:Y:S04]  /*0640*/  LDL R0, [R12+0x18] ;  /* 0x000018000c007983 */ /* 0x000ea80000100800 */
[----:B------:R-:W2:Y:S04]  /*0650*/  LDL R3, [R12+0x14] ;  /* 0x000014000c037983 */ /* 0x000ea80000100800 */
[----:B------:R-:W3:Y:S01]  /*0660*/  @P0 LDL R2, [R12+0x10] ;  /* 0x000010000c020983 */ /* 0x000ee20000100800 */
[----:B------:R-:W-:Y:S01]  /*0670*/  LOP3.LUT R4, R4, 0x1f, RZ, 0xc0, !PT ;  /* 0x0000001f04047812 */ /* 0x000fe200078ec0ff */
[----:B------:R-:W-:Y:S01]  /*0680*/  UMOV UR4, 0x54442d19 ;  /* 0x54442d1900047882 */ /* 0x000fe20000000000 */
[----:B------:R-:W-:-:S02]  /*0690*/  UMOV UR5, 0x3bf921fb ;  /* 0x3bf921fb00057882 */ /* 0x000fc40000000000 */
[-C--:B--2---:R-:W-:Y:S02]  /*06a0*/  @P0 SHF.L.W.U32.HI R0, R3, R4.reuse, R0 ;  /* 0x0000000403000219 */ /* 0x084fe40000010e00 */
[----:B---3--:R-:W-:Y:S02]  /*06b0*/  @P0 SHF.L.W.U32.HI R3, R2, R4, R3 ;  /* 0x0000000402030219 */ /* 0x008fe40000010e03 */
[----:B------:R-:W-:Y:S02]  /*06c0*/  ISETP.GE.AND P0, PT, R11, RZ, PT ;  /* 0x000000ff0b00720c */ /* 0x000fe40003f06270 */
[C---:B------:R-:W-:Y:S01]  /*06d0*/  SHF.L.W.U32.HI R2, R3.reuse, 0x2, R0 ;  /* 0x0000000203027819 */ /* 0x040fe20000010e00 */
[----:B------:R-:W-:-:S03]  /*06e0*/  IMAD.SHL.U32 R3, R3, 0x4, RZ ;  /* 0x0000000403037824 */ /* 0x000fc600078e00ff */
[----:B------:R-:W-:Y:S02]  /*06f0*/  SHF.R.S32.HI R4, RZ, 0x1f, R2 ;  /* 0x0000001fff047819 */ /* 0x000fe40000011402 */
[----:B------:R-:W-:Y:S02]  /*0700*/  LOP3.LUT R11, R2, R11, RZ, 0x3c, !PT ;  /* 0x0000000b020b7212 */ /* 0x000fe400078e3cff */
[C---:B------:R-:W-:Y:S02]  /*0710*/  LOP3.LUT R8, R4.reuse, R3, RZ, 0x3c, !PT ;  /* 0x0000000304087212 */ /* 0x040fe400078e3cff */
[----:B------:R-:W-:Y:S02]  /*0720*/  LOP3.LUT R9, R4, R2, RZ, 0x3c, !PT ;  /* 0x0000000204097212 */ /* 0x000fe400078e3cff */
[----:B------:R-:W-:Y:S02]  /*0730*/  SHF.R.U32.HI R3, RZ, 0x1e, R0 ;  /* 0x0000001eff037819 */ /* 0x000fe40000011600 */
[----:B------:R-:W-:-:S02]  /*0740*/  ISETP.GE.AND P1, PT, R11, RZ, PT ;  /* 0x000000ff0b00720c */ /* 0x000fc40003f26270 */
[----:B------:R-:W1:Y:S01]  /*0750*/  I2F.F64.S64 R8, R8 ;  /* 0x0000000800087312 */ /* 0x000e620000301c00 */
[----:B------:R-:W-:-:S05]  /*0760*/  LEA.HI R2, R2, R3, RZ, 0x1 ;  /* 0x0000000302027211 */ /* 0x000fca00078f08ff */
[----:B------:R-:W-:-:S04]  /*0770*/  IMAD.MOV R0, RZ, RZ, -R2 ;  /* 0x000000ffff007224 */ /* 0x000fc800078e0a02 */
[----:B------:R-:W-:Y:S01]  /*0780*/  @!P0 IMAD.MOV.U32 R2, RZ, RZ, R0 ;  /* 0x000000ffff028224 */ /* 0x000fe200078e0000 */
[----:B-1----:R-:W-:-:S10]  /*0790*/  DMUL R12, R8, UR4 ;  /* 0x00000004080c7c28 */ /* 0x002fd40008000000 */
[----:B------:R-:W1:Y:S02]  /*07a0*/  F2F.F32.F64 R12, R12 ;  /* 0x0000000c000c7310 */ /* 0x000e640000301000 */
[----:B01----:R-:W-:-:S07]  /*07b0*/  FSEL R0, -R12, R12, !P1 ;  /* 0x0000000c0c007208 */ /* 0x003fce0004800100 */
.L_x_47:
[----:B------:R-:W-:Y:S05]  /*07c0*/  BSYNC.RECONVERGENT B0 ;  /* 0x0000000000007941 */ /* 0x000fea0003800200 */
.L_x_46:
[----:B------:R-:W0:Y:S01]  /*07d0*/  LDC R12, c[0x0][0x398] ;  /* 0x0000e600ff0c7b82 */ /* 0x000e220000000800 */
[----:B------:R-:W-:Y:S01]  /*07e0*/  IABS R6, R5 ;  /* 0x0000000500067213 */ /* 0x000fe20000000000 */
[----:B------:R-:W-:Y:S01]  /*07f0*/  IMAD.MOV.U32 R13, RZ, RZ, 0x3e2aaaa8 ;  /* 0x3e2aaaa8ff0d7424 */ /* 0x000fe200078e00ff */
[----:B0-----:R-:W-:-:S04]  /*0800*/  IABS R4, R12 ;  /* 0x0000000c00047213 */ /* 0x001fc80000000000 */
[----:B------:R-:W0:Y:S08]  /*0810*/  I2F.RP R3, R4 ;  /* 0x0000000400037306 */ /* 0x000e300000209400 */
[----:B0-----:R-:W0:Y:S02]  /*0820*/  MUFU.RCP R3, R3 ;  /* 0x0000000300037308 */ /* 0x001e240000001000 */
[----:B0-----:R-:W-:-:S06]  /*0830*/  VIADD R8, R3, 0xffffffe ;  /* 0x0ffffffe03087836 */ /* 0x001fcc0000000000 */
[----:B------:R0:W1:Y:S02]  /*0840*/  F2I.FTZ.U32.TRUNC.NTZ R9, R8 ;  /* 0x0000000800097305 */ /* 0x000064000021f000 */
[----:B0-----:R-:W-:Y:S02]  /*0850*/  IMAD.MOV.U32 R8, RZ, RZ, RZ ;  /* 0x000000ffff087224 */ /* 0x001fe400078e00ff */
[----:B-1----:R-:W-:-:S04]  /*0860*/  IMAD.MOV R11, RZ, RZ, -R9 ;  /* 0x000000ffff0b7224 */ /* 0x002fc800078e0a09 */
[----:B------:R-:W-:-:S04]  /*0870*/  IMAD R11, R11, R4, RZ ;  /* 0x000000040b0b7224 */ /* 0x000fc800078e02ff */
[----:B------:R-:W-:-:S04]  /*0880*/  IMAD.HI.U32 R9, R9, R11, R8 ;  /* 0x0000000b09097227 */ /* 0x000fc800078e0008 */
[----:B------:R-:W-:Y:S02]  /*0890*/  FMUL R11, R0, R0 ;  /* 0x00000000000b7220 */ /* 0x000fe40000400000 */
[----:B------:R-:W-:-:S05]  /*08a0*/  IMAD.HI.U32 R9, R9, R6, RZ ;  /* 0x0000000609097227 */ /* 0x000fca00078e00ff */
[----:B------:R-:W-:-:S05]  /*08b0*/  IADD3 R3, PT, PT, -R9, RZ, RZ ;  /* 0x000000ff09037210 */ /* 0x000fca0007ffe1ff */
[----:B------:R-:W-:-:S05]  /*08c0*/  IMAD R3, R4, R3, R6 ;  /* 0x0000000304037224 */ /* 0x000fca00078e0206 */
[----:B------:R-:W-:-:S13]  /*08d0*/  ISETP.GT.U32.AND P1, PT, R4, R3, PT ;  /* 0x000000030400720c */ /* 0x000fda0003f24070 */
[----:B------:R-:W-:Y:S02]  /*08e0*/  @!P1 IMAD.IADD R3, R3, 0x1, -R4 ;  /* 0x0000000103039824 */ /* 0x000fe400078e0a04 */
[----:B------:R-:W-:Y:S01]  /*08f0*/  @!P1 VIADD R9, R9, 0x1 ;  /* 0x0000000109099836 */ /* 0x000fe20000000000 */
[----:B------:R-:W-:Y:S02]  /*0900*/  ISETP.NE.AND P1, PT, R12, RZ, PT ;  /* 0x000000ff0c00720c */ /* 0x000fe40003f25270 */
[----:B------:R-:W-:Y:S02]  /*0910*/  ISETP.GE.U32.AND P0, PT, R3, R4, PT ;  /* 0x000000040300720c */ /* 0x000fe40003f06070 */
[----:B------:R-:W-:-:S04]  /*0920*/  LOP3.LUT R3, R5, R12, RZ, 0x3c, !PT ;  /* 0x0000000c05037212 */ /* 0x000fc800078e3cff */
[----:B------:R-:W-:Y:S02]  /*0930*/  ISETP.GE.AND P2, PT, R3, RZ, PT ;  /* 0x000000ff0300720c */ /* 0x000fe40003f46270 */
[----:B------:R-:W-:-:S05]  /*0940*/  LOP3.LUT R3, R2, 0x1, RZ, 0xc0, !PT ;  /* 0x0000000102037812 */ /* 0x000fca00078ec0ff */
[----:B------:R-:W-:Y:S01]  /*0950*/  @P0 VIADD R9, R9, 0x1 ;  /* 0x0000000109090836 */ /* 0x000fe20000000000 */
[----:B------:R-:W-:-:S05]  /*0960*/  ISETP.NE.U32.AND P0, PT, R3, 0x1, PT ;  /* 0x000000010300780c */ /* 0x000fca0003f05070 */
[----:B------:R-:W-:Y:S01]  /*0970*/  @!P2 IMAD.MOV R9, RZ, RZ, -R9 ;  /* 0x000000ffff09a224 */ /* 0x000fe200078e0a09 */
[----:B------:R-:W-:-:S05]  /*0980*/  @!P1 LOP3.LUT R9, RZ, R12, RZ, 0x33, !PT ;  /* 0x0000000cff099212 */ /* 0x000fca00078e33ff */
[----:B------:R-:W-:-:S04]  /*0990*/  IMAD.MOV R4, RZ, RZ, -R9 ;  /* 0x000000ffff047224 */ /* 0x000fc800078e0a09 */
[----:B------:R-:W-:Y:S01]  /*09a0*/  IMAD R4, R12, R4, R5 ;  /* 0x000000040c047224 */ /* 0x000fe200078e0205 */
[----:B------:R-:W-:-:S04]  /*09b0*/  MOV R12, 0x3c0885e4 ;  /* 0x3c0885e4000c7802 */ /* 0x000fc80000000f00 */
[----:B------:R-:W-:Y:S01]  /*09c0*/  ISETP.NE.AND P1, PT, R9, R4, PT ;  /* 0x000000040900720c */ /* 0x000fe20003f25270 */
[----:B------:R-:W-:Y:S01]  /*09d0*/  IMAD.MOV.U32 R4, RZ, RZ, 0x37cbac00 ;  /* 0x37cbac00ff047424 */ /* 0x000fe200078e00ff */
[----:B------:R-:W-:-:S03]  /*09e0*/  FSEL R12, R12, 0.041666727513074874878, !P0 ;  /* 0x3d2aaabb0c0c7808 */ /* 0x000fc60004000000 */
[----:B------:R-:W-:Y:S01]  /*09f0*/  FFMA R3, R11, R4, -0.0013887860113754868507 ;  /* 0xbab607ed0b037423 */ /* 0x000fe20000000004 */
[----:B------:R-:W-:-:S04]  /*0a00*/  VIADD R4, R2, 0x1 ;  /* 0x0000000102047836 */ /* 0x000fc80000000000 */
[----:B------:R-:W-:-:S03]  /*0a10*/  FSEL R6, R3, -0.00019574658654164522886, P0 ;  /* 0xb94d415303067808 */ /* 0x000fc60000000000 */
[----:B------:R-:W0:Y:S01]  /*0a20*/  @!P1 LDC.64 R8, c[0x0][0x390] ;  /* 0x0000e400ff089b82 */ /* 0x000e220000000a00 */
[----:B------:R-:W-:Y:S02]  /*0a30*/  @!P1 IMAD.MOV.U32 R15, RZ, RZ, 0x501502f9 ;  /* 0x501502f9ff0f9424 */ /* 0x000fe400078e00ff */
[----:B0-----:R-:W-:-:S05]  /*0a40*/  @!P1 IMAD.WIDE R8, R5, 0x4, R8 ;  /* 0x0000000405089825 */ /* 0x001fca00078e0208 */
[----:B------:R0:W-:Y:S01]  /*0a50*/  @!P1 STG.E desc[UR6][R8.64], R15 ;  /* 0x0000000f08009986 */ /* 0x0001e2000c101906 */
[----:B------:R-:W-:Y:S05]  /*0a60*/  @!P1 EXIT ;  /* 0x000000000000994d */ /* 0x000fea0003800000 */
[----:B------:R-:W1:Y:S01]  /*0a70*/  LDC.64 R2, c[0x0][0x390] ;  /* 0x0000e400ff027b82 */ /* 0x000e620000000a00 */
[----:B0-----:R-:W-:Y:S01]  /*0a80*/  FSEL R9, -R13, -0.4999999701976776123, !P0 ;  /* 0xbeffffff0d097808 */ /* 0x001fe20004000100 */
[C---:B------:R-:W-:Y:S01]  /*0a90*/  FFMA R6, R11.reuse, R6, R12 ;  /* 0x000000060b067223 */ /* 0x040fe2000000000c */
[----:B------:R-:W-:Y:S01]  /*0aa0*/  LOP3.LUT P1, RZ, R4, 0x2, RZ, 0xc0, !PT ;  /* 0x0000000204ff7812 */ /* 0x000fe2000782c0ff */
[----:B------:R-:W-:Y:S01]  /*0ab0*/  FMUL R10, R10, R10 ;  /* 0x0000000a0a0a7220 */ /* 0x000fe20000400000 */
[----:B------:R-:W-:Y:S01]  /*0ac0*/  FSEL R0, R0, 1, !P0 ;  /* 0x3f80000000007808 */ /* 0x000fe20004000000 */
[----:B------:R-:W-:Y:S01]  /*0ad0*/  FFMA R6, R11, R6, R9 ;  /* 0x000000060b067223 */ /* 0x000fe20000000009 */
[----:B------:R-:W-:Y:S02]  /*0ae0*/  IMAD.MOV.U32 R9, RZ, RZ, 0x3f000000 ;  /* 0x3f000000ff097424 */ /* 0x000fe400078e00ff */
[----:B------:R-:W-:Y:S01]  /*0af0*/  FFMA R7, R7, R7, R10 ;  /* 0x0000000707077223 */ /* 0x000fe2000000000a */
[----:B------:R-:W-:-:S04]  /*0b00*/  FFMA R11, R11, R0, RZ ;  /* 0x000000000b0b7223 */ /* 0x000fc800000000ff */
[----:B------:R-:W-:-:S04]  /*0b10*/  FFMA R0, R11, R6, R0 ;  /* 0x000000060b007223 */ /* 0x000fc80000000000 */
[----:B------:R-:W-:-:S04]  /*0b20*/  @P1 FADD R0, RZ, -R0 ;  /* 0x80000000ff001221 */ /* 0x000fc80000000000 */
[----:B------:R-:W-:Y:S01]  /*0b30*/  FFMA R0, R0, R9, 1 ;  /* 0x3f80000000007423 */ /* 0x000fe20000000009 */
[----:B-1----:R-:W-:-:S04]  /*0b40*/  IMAD.WIDE R2, R5, 0x4, R2 ;  /* 0x0000000405027825 */ /* 0x002fc800078e0202 */
[----:B------:R-:W-:-:S05]  /*0b50*/  FMUL R5, R0, R7 ;  /* 0x0000000700057220 */ /* 0x000fca0000400000 */
[----:B------:R-:W-:Y:S01]  /*0b60*/  STG.E desc[UR6][R2.64], R5 ;  /* 0x0000000502007986 */ /* 0x000fe2000c101906 */
[----:B------:R-:W-:Y:S05]  /*0b70*/  EXIT ;  /* 0x000000000000794d */ /* 0x000fea0003800000 */
        .weak           $__internal_2_$__cuda_sm3x_div_rn_noftz_f32_slowpath
        .type           $__internal_2_$__cuda_sm3x_div_rn_noftz_f32_slowpath,@function
        .size           $__internal_2_$__cuda_sm3x_div_rn_noftz_f32_slowpath,(.L_x_63 - $__internal_2_$__cuda_sm3x_div_rn_noftz_f32_slowpath)
$__internal_2_$__cuda_sm3x_div_rn_noftz_f32_slowpath:
[--C-:B------:R-:W-:Y:S01]  /*0b80*/  SHF.R.U32.HI R6, RZ, 0x17, R3.reuse ;  /* 0x00000017ff067819 */ /* 0x100fe20000011603 */
[----:B------:R-:W-:Y:S01]  /*0b90*/  BSSY.RECONVERGENT B1, `(.L_x_49) ;  /* 0x0000064000017945 */ /* 0x000fe20003800200 */
[--C-:B------:R-:W-:Y:S01]  /*0ba0*/  SHF.R.U32.HI R4, RZ, 0x17, R0.reuse ;  /* 0x00000017ff047819 */ /* 0x100fe20000011600 */
[----:B------:R-:W-:Y:S01]  /*0bb0*/  IMAD.MOV.U32 R9, RZ, RZ, R0 ;  /* 0x000000ffff097224 */ /* 0x000fe200078e0000 */
[----:B------:R-:W-:Y:S01]  /*0bc0*/  LOP3.LUT R8, R6, 0xff, RZ, 0xc0, !PT ;  /* 0x000000ff06087812 */ /* 0x000fe200078ec0ff */
[----:B------:R-:W-:Y:S01]  /*0bd0*/  IMAD.MOV.U32 R12, RZ, RZ, R3 ;  /* 0x000000ffff0c7224 */ /* 0x000fe200078e0003 */
[----:B------:R-:W-:-:S03]  /*0be0*/  LOP3.LUT R6, R4, 0xff, RZ, 0xc0, !PT ;  /* 0x000000ff04067812 */ /* 0x000fc600078ec0ff */
[----:B------:R-:W-:Y:S02]  /*0bf0*/  VIADD R13, R8, 0xffffffff ;  /* 0xffffffff080d7836 */ /* 0x000fe40000000000 */
[----:B------:R-:W-:-:S03]  /*0c00*/  VIADD R11, R6, 0xffffffff ;  /* 0xffffffff060b7836 */ /* 0x000fc60000000000 */
[----:B------:R-:W-:-:S04]  /*0c10*/  ISETP.GT.U32.AND P0, PT, R13, 0xfd, PT ;  /* 0x000000fd0d00780c */ /* 0x000fc80003f04070 */
[----:B------:R-:W-:-:S13]  /*0c20*/  ISETP.GT.U32.OR P0, PT, R11, 0xfd, P0 ;  /* 0x000000fd0b00780c */ /* 0x000fda0000704470 */
[----:B------:R-:W-:Y:S01]  /*0c30*/  @!P0 MOV R4, RZ ;  /* 0x000000ff00048202 */ /* 0x000fe20000000f00 */
        /* <DEDUP_REMOVED lines=24> */
.L_x_50:
        /* <DEDUP_REMOVED lines=18> */
[----:B------:R-:W-:-:S05]  /*0ee0*/  IMAD.IADD R8, R6, 0x1, R9 ;  /* 0x0000000106087824 */ /* 0x000fca00078e0209 */
[----:B------:R-:W-:-:S04]  /*0ef0*/  IADD3 R4, PT, PT, R8, -0x1, RZ ;  /* 0xffffffff08047810 */ /* 0x000fc80007ffe0ff */
        /* <DEDUP_REMOVED lines=31> */
.L_x_57:
[----:B------:R-:W-:-:S04]  /*10f0*/  LOP3.LUT R0, R0, 0x80000000, RZ, 0xc0, !PT ;  /* 0x8000000000007812 */ /* 0x000fc800078ec0ff */
[----:B------:R-:W-:Y:S01]  /*1100*/  LOP3.LUT R0, R0, 0x7f800000, RZ, 0xfc, !PT ;  /* 0x7f80000000007812 */ /* 0x000fe200078efcff */
[----:B------:R-:W-:Y:S06]  /*1110*/  BRA `(.L_x_58) ;  /* 0x0000000000047947 */ /* 0x000fec0003800000 */
.L_x_56:
[----:B------:R-:W-:-:S07]  /*1120*/  IMAD R0, R9, 0x800000, R0 ;  /* 0x0080000009007824 */ /* 0x000fce00078e0200 */
.L_x_58:
[----:B------:R-:W-:Y:S05]  /*1130*/  BSYNC.RECONVERGENT B2 ;  /* 0x0000000000027941 */ /* 0x000fea0003800200 */
.L_x_55:
[----:B------:R-:W-:Y:S05]  /*1140*/  BRA `(.L_x_59) ;  /* 0x0000000000207947 */ /* 0x000fea0003800000 */
.L_x_54:
[----:B------:R-:W-:-:S04]  /*1150*/  LOP3.LUT R0, R12, 0x80000000, R9, 0x48, !PT ;  /* 0x800000000c007812 */ /* 0x000fc800078e4809 */
[----:B------:R-:W-:Y:S01]  /*1160*/  LOP3.LUT R0, R0, 0x7f800000, RZ, 0xfc, !PT ;  /* 0x7f80000000007812 */ /* 0x000fe200078efcff */
[----:B------:R-:W-:Y:S06]  /*1170*/  BRA `(.L_x_59) ;  /* 0x0000000000147947 */ /* 0x000fec0003800000 */
.L_x_53:
[----:B------:R-:W-:Y:S01]  /*1180*/  LOP3.LUT R0, R12, 0x80000000, R9, 0x48, !PT ;  /* 0x800000000c007812 */ /* 0x000fe200078e4809 */
[----:B------:R-:W-:Y:S06]  /*1190*/  BRA `(.L_x_59) ;  /* 0x00000000000c7947 */ /* 0x000fec0003800000 */
.L_x_52:
[----:B------:R-:W0:Y:S01]  /*11a0*/  MUFU.RSQ R0, -QNAN ;  /* 0xffc0000000007908 */ /* 0x000e220000001400 */
[----:B------:R-:W-:Y:S05]  /*11b0*/  BRA `(.L_x_59) ;  /* 0x0000000000047947 */ /* 0x000fea0003800000 */
.L_x_51:
[----:B------:R-:W-:-:S07]  /*11c0*/  FADD.FTZ R0, R0, R3 ;  /* 0x0000000300007221 */ /* 0x000fce0000010000 */
.L_x_59:
[----:B------:R-:W-:Y:S05]  /*11d0*/  BSYNC.RECONVERGENT B1 ;  /* 0x0000000000017941 */ /* 0x000fea0003800200 */
.L_x_49:
[----:B------:R-:W-:Y:S02]  /*11e0*/  IMAD.MOV.U32 R8, RZ, RZ, R2 ;  /* 0x000000ffff087224 */ /* 0x000fe400078e0002 */
[----:B------:R-:W-:-:S04]  /*11f0*/  IMAD.MOV.U32 R9, RZ, RZ, 0x0 ;  /* 0x00000000ff097424 */ /* 0x000fc800078e00ff */
[----:B0-----:R-:W-:Y:S05]  /*1200*/  RET.REL.NODEC R8 `(compute_distance_matrix) ;  /* 0xffffffec087c7950 */ /* 0x001fea0003c3ffff */
.L_x_60:
        /* <DEDUP_REMOVED lines=15> */
.L_x_63:


//--------------------- .nv.global.init           --------------------------
	.section	.nv.global.init,"aw",@progbits
	.align	4
.nv.global.init:
	.type		__cudart_i2opi_f,@object
	.size		__cudart_i2opi_f,(.L_0 - __cudart_i2opi_f)
__cudart_i2opi_f:
        /*0000*/ 	.byte	0x41, 0x90, 0x43, 0x3c, 0x99, 0x95, 0x62, 0xdb, 0xc0, 0xdd, 0x34, 0xf5, 0xd1, 0x57, 0x27, 0xfc
        /*0010*/ 	.byte	0x29, 0x15, 0x44, 0x4e, 0x6e, 0x83, 0xf9, 0xa2
.L_0:


//--------------------- .nv.shared.kopt_improvement --------------------------
	.section	.nv.shared.kopt_improvement,"aw",@nobits
	.sectionflags	@""
	.align	16
	.zero		1024


//--------------------- .nv.shared.reserved.0     --------------------------
	.section	.nv.shared.reserved.0,"aw",@nobits
	.weak		__nv_reservedSMEM_offset_0_alias
	.size		__nv_reservedSMEM_offset_0_alias, 0, 64
	.other		__nv_reservedSMEM_offset_0_alias,@"STO_CUDA_RESERVED_SHARED STV_DEFAULT"
__nv_reservedSMEM_offset_0_alias:
	.zero		0
	.zero		64


//--------------------- .nv.shared.simulated_annealing_step --------------------------
	.section	.nv.shared.simulated_annealing_step,"aw",@nobits
	.sectionflags	@""
	.align	16
	.zero		1024


//--------------------- .nv.shared.find_min_delta --------------------------
	.section	.nv.shared.find_min_delta,"aw",@nobits
	.sectionflags	@""
	.align	16
	.zero		1024


//--------------------- .nv.shared.evaluate_2opt_swaps --------------------------
	.section	.nv.shared.evaluate_2opt_swaps,"aw",@nobits
	.sectionflags	@""
	.align	16
	.zero		1024


//--------------------- .nv.shared.normalize_distances --------------------------
	.section	.nv.shared.normalize_distances,"aw",@nobits
	.sectionflags	@""
	.align	16
	.zero		1024


//--------------------- .nv.shared.find_max_distance --------------------------
	.section	.nv.shared.find_max_distance,"aw",@nobits
	.sectionflags	@""
	.align	16
	.zero		1024


//--------------------- .nv.shared.compute_distance_matrix --------------------------
	.section	.nv.shared.compute_distance_matrix,"aw",@nobits
	.sectionflags	@""
	.align	16
	.zero		1024


//--------------------- .nv.constant0.kopt_improvement --------------------------
	.section	.nv.constant0.kopt_improvement,"a",@progbits
	.sectionflags	@""
	.align	4
.nv.constant0.kopt_improvement:
	.zero		928


//--------------------- .nv.constant0.simulated_annealing_step --------------------------
	.section	.nv.constant0.simulated_annealing_step,"a",@progbits
	.sectionflags	@""
	.align	4
.nv.constant0.simulated_annealing_step:
	.zero		936


//--------------------- .nv.constant0.find_min_delta --------------------------
	.section	.nv.constant0.find_min_delta,"a",@progbits
	.sectionflags	@""
	.align	4
.nv.constant0.find_min_delta:
	.zero		924


//--------------------- .nv.constant0.evaluate_2opt_swaps --------------------------
	.section	.nv.constant0.evaluate_2opt_swaps,"a",@progbits
	.sectionflags	@""
	.align	4
.nv.constant0.evaluate_2opt_swaps:
	.zero		932


//--------------------- .nv.constant0.normalize_distances --------------------------
	.section	.nv.constant0.normalize_distances,"a",@progbits
	.sectionflags	@""
	.align	4
.nv.constant0.normalize_distances:
	.zero		912


//--------------------- .nv.constant0.find_max_distance --------------------------
	.section	.nv.constant0.find_max_distance,"a",@progbits
	.sectionflags	@""
	.align	4
.nv.constant0.find_max_distance:
	.zero		916


//--------------------- .nv.constant0.compute_distance_matrix --------------------------
	.section	.nv.constant0.compute_distance_matrix,"a",@progbits
	.sectionflags	@""
	.align	4
.nv.constant0.compute_distance_matrix:
	.zero		924


//--------------------- SYMBOLS --------------------------

	.type		.nv.reservedSmem.offset0,@object
	.size		.nv.reservedSmem.offset0,0x4
	.type		.nv.reservedSmem.cap,@object
	.size		.nv.reservedSmem.cap,0x4
